//
// Generated by NVIDIA NVVM Compiler
//
// Compiler Build ID: CL-36424714
// Cuda compilation tools, release 13.0, V13.0.88
// Based on NVVM 20.0.0
//

.version 9.0
.target sm_100
.address_size 64

	// .globl	_Z16phase1_histogramPiS_ii
// _ZZ14phase3_scatterPiS_S_iiE13local_offsets has been demoted
// _ZZ14phase3_scatterPiS_S_iiE11shared_data has been demoted
.global .align 1 .b8 _ZN34_INTERNAL_b6c4d265_4_k_cu_cb4544c34cuda3std3__45__cpo5beginE[1];
.global .align 1 .b8 _ZN34_INTERNAL_b6c4d265_4_k_cu_cb4544c34cuda3std3__45__cpo3endE[1];
.global .align 1 .b8 _ZN34_INTERNAL_b6c4d265_4_k_cu_cb4544c34cuda3std3__45__cpo6cbeginE[1];
.global .align 1 .b8 _ZN34_INTERNAL_b6c4d265_4_k_cu_cb4544c34cuda3std3__45__cpo4cendE[1];
.global .align 1 .b8 _ZN34_INTERNAL_b6c4d265_4_k_cu_cb4544c34cuda3std3__45__cpo6rbeginE[1];
.global .align 1 .b8 _ZN34_INTERNAL_b6c4d265_4_k_cu_cb4544c34cuda3std3__45__cpo4rendE[1];
.global .align 1 .b8 _ZN34_INTERNAL_b6c4d265_4_k_cu_cb4544c34cuda3std3__45__cpo7crbeginE[1];
.global .align 1 .b8 _ZN34_INTERNAL_b6c4d265_4_k_cu_cb4544c34cuda3std3__45__cpo5crendE[1];
.global .align 1 .b8 _ZN34_INTERNAL_b6c4d265_4_k_cu_cb4544c34cuda3std3__436_GLOBAL__N__b6c4d265_4_k_cu_cb4544c36ignoreE[1];
.global .align 1 .b8 _ZN34_INTERNAL_b6c4d265_4_k_cu_cb4544c34cuda3std3__419piecewise_constructE[1];
.global .align 1 .b8 _ZN34_INTERNAL_b6c4d265_4_k_cu_cb4544c34cuda3std3__48in_placeE[1];
.global .align 1 .b8 _ZN34_INTERNAL_b6c4d265_4_k_cu_cb4544c34cuda3std3__420unreachable_sentinelE[1];
.global .align 1 .b8 _ZN34_INTERNAL_b6c4d265_4_k_cu_cb4544c34cuda3std3__47nulloptE[1];
.global .align 1 .b8 _ZN34_INTERNAL_b6c4d265_4_k_cu_cb4544c34cuda3std3__48unexpectE[1];
.global .align 1 .b8 _ZN34_INTERNAL_b6c4d265_4_k_cu_cb4544c34cuda3std6ranges3__45__cpo4swapE[1];
.global .align 1 .b8 _ZN34_INTERNAL_b6c4d265_4_k_cu_cb4544c34cuda3std6ranges3__45__cpo9iter_moveE[1];
.global .align 1 .b8 _ZN34_INTERNAL_b6c4d265_4_k_cu_cb4544c34cuda3std6ranges3__45__cpo5beginE[1];
.global .align 1 .b8 _ZN34_INTERNAL_b6c4d265_4_k_cu_cb4544c34cuda3std6ranges3__45__cpo3endE[1];
.global .align 1 .b8 _ZN34_INTERNAL_b6c4d265_4_k_cu_cb4544c34cuda3std6ranges3__45__cpo6cbeginE[1];
.global .align 1 .b8 _ZN34_INTERNAL_b6c4d265_4_k_cu_cb4544c34cuda3std6ranges3__45__cpo4cendE[1];
.global .align 1 .b8 _ZN34_INTERNAL_b6c4d265_4_k_cu_cb4544c34cuda3std6ranges3__45__cpo7advanceE[1];
.global .align 1 .b8 _ZN34_INTERNAL_b6c4d265_4_k_cu_cb4544c34cuda3std6ranges3__45__cpo9iter_swapE[1];
.global .align 1 .b8 _ZN34_INTERNAL_b6c4d265_4_k_cu_cb4544c34cuda3std6ranges3__45__cpo4nextE[1];
.global .align 1 .b8 _ZN34_INTERNAL_b6c4d265_4_k_cu_cb4544c34cuda3std6ranges3__45__cpo4prevE[1];
.global .align 1 .b8 _ZN34_INTERNAL_b6c4d265_4_k_cu_cb4544c34cuda3std6ranges3__45__cpo4dataE[1];
.global .align 1 .b8 _ZN34_INTERNAL_b6c4d265_4_k_cu_cb4544c34cuda3std6ranges3__45__cpo5cdataE[1];
.global .align 1 .b8 _ZN34_INTERNAL_b6c4d265_4_k_cu_cb4544c34cuda3std6ranges3__45__cpo4sizeE[1];
.global .align 1 .b8 _ZN34_INTERNAL_b6c4d265_4_k_cu_cb4544c34cuda3std6ranges3__45__cpo5ssizeE[1];
.global .align 1 .b8 _ZN34_INTERNAL_b6c4d265_4_k_cu_cb4544c34cuda3std6ranges3__45__cpo8distanceE[1];
.global .align 1 .b8 _ZN34_INTERNAL_b6c4d265_4_k_cu_cb4544c36thrust24THRUST_300001_SM_1000_NS8cuda_cub3parE[1];
.global .align 1 .b8 _ZN34_INTERNAL_b6c4d265_4_k_cu_cb4544c36thrust24THRUST_300001_SM_1000_NS8cuda_cub10par_nosyncE[1];
.global .align 1 .b8 _ZN34_INTERNAL_b6c4d265_4_k_cu_cb4544c36thrust24THRUST_300001_SM_1000_NS6system6detail10sequential3seqE[1];
.global .align 1 .b8 _ZN34_INTERNAL_b6c4d265_4_k_cu_cb4544c36thrust24THRUST_300001_SM_1000_NS6system3cpp3parE[1];
.global .align 1 .b8 _ZN34_INTERNAL_b6c4d265_4_k_cu_cb4544c36thrust24THRUST_300001_SM_1000_NS12placeholders2_1E[1];
.global .align 1 .b8 _ZN34_INTERNAL_b6c4d265_4_k_cu_cb4544c36thrust24THRUST_300001_SM_1000_NS12placeholders2_2E[1];
.global .align 1 .b8 _ZN34_INTERNAL_b6c4d265_4_k_cu_cb4544c36thrust24THRUST_300001_SM_1000_NS12placeholders2_3E[1];
.global .align 1 .b8 _ZN34_INTERNAL_b6c4d265_4_k_cu_cb4544c36thrust24THRUST_300001_SM_1000_NS12placeholders2_4E[1];
.global .align 1 .b8 _ZN34_INTERNAL_b6c4d265_4_k_cu_cb4544c36thrust24THRUST_300001_SM_1000_NS12placeholders2_5E[1];
.global .align 1 .b8 _ZN34_INTERNAL_b6c4d265_4_k_cu_cb4544c36thrust24THRUST_300001_SM_1000_NS12placeholders2_6E[1];
.global .align 1 .b8 _ZN34_INTERNAL_b6c4d265_4_k_cu_cb4544c36thrust24THRUST_300001_SM_1000_NS12placeholders2_7E[1];
.global .align 1 .b8 _ZN34_INTERNAL_b6c4d265_4_k_cu_cb4544c36thrust24THRUST_300001_SM_1000_NS12placeholders2_8E[1];
.global .align 1 .b8 _ZN34_INTERNAL_b6c4d265_4_k_cu_cb4544c36thrust24THRUST_300001_SM_1000_NS12placeholders2_9E[1];
.global .align 1 .b8 _ZN34_INTERNAL_b6c4d265_4_k_cu_cb4544c36thrust24THRUST_300001_SM_1000_NS12placeholders3_10E[1];
.global .align 1 .b8 _ZN34_INTERNAL_b6c4d265_4_k_cu_cb4544c36thrust24THRUST_300001_SM_1000_NS3seqE[1];
.global .align 1 .b8 _ZN34_INTERNAL_b6c4d265_4_k_cu_cb4544c36thrust24THRUST_300001_SM_1000_NS6deviceE[1];
.extern .shared .align 16 .b8 local_hist[];
.extern .shared .align 16 .b8 temp[];

.visible .entry _Z16phase1_histogramPiS_ii(
	.param .u64 .ptr .align 1 _Z16phase1_histogramPiS_ii_param_0,
	.param .u64 .ptr .align 1 _Z16phase1_histogramPiS_ii_param_1,
	.param .u32 _Z16phase1_histogramPiS_ii_param_2,
	.param .u32 _Z16phase1_histogramPiS_ii_param_3
)
{
	.reg .pred 	%p<4>;
	.reg .b32 	%r<21>;
	.reg .b64 	%rd<9>;

	ld.param.u64 	%rd1, [_Z16phase1_histogramPiS_ii_param_0];
	ld.param.u64 	%rd2, [_Z16phase1_histogramPiS_ii_param_1];
	ld.param.u32 	%r5, [_Z16phase1_histogramPiS_ii_param_2];
	ld.param.u32 	%r6, [_Z16phase1_histogramPiS_ii_param_3];
	mov.u32 	%r7, %ntid.x;
	mov.u32 	%r1, %ctaid.x;
	mov.u32 	%r2, %tid.x;
	mad.lo.s32 	%r3, %r7, %r1, %r2;
	setp.gt.u32 	%p1, %r2, 15;
	shl.b32 	%r8, %r2, 2;
	mov.u32 	%r9, local_hist;
	add.s32 	%r4, %r9, %r8;
	@%p1 bra 	$L__BB0_2;
	mov.b32 	%r10, 0;
	st.shared.u32 	[%r4], %r10;
$L__BB0_2:
	bar.sync 	0;
	setp.ge.s32 	%p2, %r3, %r5;
	@%p2 bra 	$L__BB0_4;
	cvta.to.global.u64 	%rd3, %rd1;
	mul.wide.s32 	%rd4, %r3, 4;
	add.s64 	%rd5, %rd3, %rd4;
	ld.global.u32 	%r11, [%rd5];
	shr.s32 	%r12, %r11, %r6;
	shl.b32 	%r13, %r12, 2;
	and.b32  	%r14, %r13, 60;
	add.s32 	%r16, %r9, %r14;
	atom.shared.add.u32 	%r17, [%r16], 1;
$L__BB0_4:
	setp.gt.u32 	%p3, %r2, 15;
	bar.sync 	0;
	@%p3 bra 	$L__BB0_6;
	ld.shared.u32 	%r18, [%r4];
	shl.b32 	%r19, %r1, 4;
	add.s32 	%r20, %r19, %r2;
	cvta.to.global.u64 	%rd6, %rd2;
	mul.wide.u32 	%rd7, %r20, 4;
	add.s64 	%rd8, %rd6, %rd7;
	st.global.u32 	[%rd8], %r18;
$L__BB0_6:
	ret;

}
	// .globl	_Z21phase2_exclusive_scanPiS_i
.visible .entry _Z21phase2_exclusive_scanPiS_i(
	.param .u64 .ptr .align 1 _Z21phase2_exclusive_scanPiS_i_param_0,
	.param .u64 .ptr .align 1 _Z21phase2_exclusive_scanPiS_i_param_1,
	.param .u32 _Z21phase2_exclusive_scanPiS_i_param_2
)
{
	.reg .pred 	%p<8>;
	.reg .b32 	%r<25>;
	.reg .b64 	%rd<9>;

	ld.param.u64 	%rd1, [_Z21phase2_exclusive_scanPiS_i_param_0];
	ld.param.u64 	%rd2, [_Z21phase2_exclusive_scanPiS_i_param_1];
	ld.param.u32 	%r9, [_Z21phase2_exclusive_scanPiS_i_param_2];
	mov.u32 	%r1, %tid.x;
	setp.ge.s32 	%p1, %r1, %r9;
	shl.b32 	%r10, %r1, 2;
	mov.u32 	%r11, temp;
	add.s32 	%r2, %r11, %r10;
	@%p1 bra 	$L__BB1_2;
	cvta.to.global.u64 	%rd3, %rd1;
	mul.wide.u32 	%rd4, %r1, 4;
	add.s64 	%rd5, %rd3, %rd4;
	ld.global.u32 	%r12, [%rd5];
	st.shared.u32 	[%r2], %r12;
$L__BB1_2:
	bar.sync 	0;
	setp.lt.s32 	%p2, %r9, 2;
	@%p2 bra 	$L__BB1_9;
	mov.b32 	%r22, 1;
$L__BB1_4:
	setp.lt.u32 	%p3, %r1, %r22;
	mov.b32 	%r23, 0;
	@%p3 bra 	$L__BB1_6;
	sub.s32 	%r15, %r1, %r22;
	shl.b32 	%r16, %r15, 2;
	add.s32 	%r18, %r11, %r16;
	ld.shared.u32 	%r23, [%r18];
$L__BB1_6:
	setp.lt.u32 	%p4, %r1, %r22;
	bar.sync 	0;
	@%p4 bra 	$L__BB1_8;
	ld.shared.u32 	%r19, [%r2];
	add.s32 	%r20, %r19, %r23;
	st.shared.u32 	[%r2], %r20;
$L__BB1_8:
	bar.sync 	0;
	shl.b32 	%r22, %r22, 1;
	setp.lt.s32 	%p5, %r22, %r9;
	@%p5 bra 	$L__BB1_4;
$L__BB1_9:
	setp.ge.s32 	%p6, %r1, %r9;
	@%p6 bra 	$L__BB1_13;
	setp.eq.s32 	%p7, %r1, 0;
	mov.b32 	%r24, 0;
	@%p7 bra 	$L__BB1_12;
	ld.shared.u32 	%r24, [%r2+-4];
$L__BB1_12:
	cvta.to.global.u64 	%rd6, %rd2;
	mul.wide.u32 	%rd7, %r1, 4;
	add.s64 	%rd8, %rd6, %rd7;
	st.global.u32 	[%rd8], %r24;
$L__BB1_13:
	ret;

}
	// .globl	_Z14phase3_scatterPiS_S_ii
.visible .entry _Z14phase3_scatterPiS_S_ii(
	.param .u64 .ptr .align 1 _Z14phase3_scatterPiS_S_ii_param_0,
	.param .u64 .ptr .align 1 _Z14phase3_scatterPiS_S_ii_param_1,
	.param .u64 .ptr .align 1 _Z14phase3_scatterPiS_S_ii_param_2,
	.param .u32 _Z14phase3_scatterPiS_S_ii_param_3,
	.param .u32 _Z14phase3_scatterPiS_S_ii_param_4
)
{
	.reg .pred 	%p<28>;
	.reg .b32 	%r<154>;
	.reg .b64 	%rd<13>;
	// demoted variable
	.shared .align 4 .b8 _ZZ14phase3_scatterPiS_S_iiE13local_offsets[64];
	// demoted variable
	.shared .align 4 .b8 _ZZ14phase3_scatterPiS_S_iiE11shared_data[1024];
	ld.param.u64 	%rd1, [_Z14phase3_scatterPiS_S_ii_param_0];
	ld.param.u64 	%rd2, [_Z14phase3_scatterPiS_S_ii_param_1];
	ld.param.u64 	%rd3, [_Z14phase3_scatterPiS_S_ii_param_2];
	ld.param.u32 	%r32, [_Z14phase3_scatterPiS_S_ii_param_3];
	ld.param.u32 	%r33, [_Z14phase3_scatterPiS_S_ii_param_4];
	mov.u32 	%r34, %ntid.x;
	mov.u32 	%r1, %ctaid.x;
	mov.u32 	%r2, %tid.x;
	mad.lo.s32 	%r3, %r34, %r1, %r2;
	setp.gt.u32 	%p1, %r2, 15;
	@%p1 bra 	$L__BB2_2;
	cvta.to.global.u64 	%rd4, %rd3;
	shl.b32 	%r35, %r1, 4;
	add.s32 	%r36, %r35, %r2;
	mul.wide.u32 	%rd5, %r36, 4;
	add.s64 	%rd6, %rd4, %rd5;
	ld.global.u32 	%r37, [%rd6];
	shl.b32 	%r38, %r2, 2;
	mov.u32 	%r39, _ZZ14phase3_scatterPiS_S_iiE13local_offsets;
	add.s32 	%r40, %r39, %r38;
	st.shared.u32 	[%r40], %r37;
$L__BB2_2:
	setp.ge.s32 	%p2, %r3, %r32;
	mov.b32 	%r140, 0;
	@%p2 bra 	$L__BB2_4;
	cvta.to.global.u64 	%rd7, %rd1;
	mul.wide.s32 	%rd8, %r3, 4;
	add.s64 	%rd9, %rd7, %rd8;
	ld.global.u32 	%r140, [%rd9];
$L__BB2_4:
	setp.ge.s32 	%p3, %r3, %r32;
	shl.b32 	%r42, %r2, 2;
	mov.u32 	%r43, _ZZ14phase3_scatterPiS_S_iiE11shared_data;
	add.s32 	%r44, %r43, %r42;
	st.shared.u32 	[%r44], %r140;
	bar.sync 	0;
	@%p3 bra 	$L__BB2_18;
	shr.s32 	%r46, %r140, %r33;
	and.b32  	%r6, %r46, 15;
	setp.eq.s32 	%p4, %r2, 0;
	mov.b32 	%r153, 0;
	@%p4 bra 	$L__BB2_17;
	and.b32  	%r7, %r2, 7;
	setp.lt.u32 	%p5, %r2, 8;
	mov.b32 	%r148, 0;
	mov.u32 	%r153, %r148;
	@%p5 bra 	$L__BB2_9;
	and.b32  	%r148, %r2, 1016;
	add.s32 	%r141, %r43, 16;
	neg.s32 	%r142, %r148;
	mov.b32 	%r153, 0;
$L__BB2_8:
	.pragma "nounroll";
	ld.shared.u32 	%r52, [%r141+-16];
	shr.s32 	%r53, %r52, %r33;
	and.b32  	%r54, %r53, 15;
	setp.eq.s32 	%p6, %r54, %r6;
	selp.u32 	%r55, 1, 0, %p6;
	add.s32 	%r56, %r153, %r55;
	ld.shared.u32 	%r57, [%r141+-12];
	shr.s32 	%r58, %r57, %r33;
	and.b32  	%r59, %r58, 15;
	setp.eq.s32 	%p7, %r59, %r6;
	selp.u32 	%r60, 1, 0, %p7;
	add.s32 	%r61, %r56, %r60;
	ld.shared.u32 	%r62, [%r141+-8];
	shr.s32 	%r63, %r62, %r33;
	and.b32  	%r64, %r63, 15;
	setp.eq.s32 	%p8, %r64, %r6;
	selp.u32 	%r65, 1, 0, %p8;
	add.s32 	%r66, %r61, %r65;
	ld.shared.u32 	%r67, [%r141+-4];
	shr.s32 	%r68, %r67, %r33;
	and.b32  	%r69, %r68, 15;
	setp.eq.s32 	%p9, %r69, %r6;
	selp.u32 	%r70, 1, 0, %p9;
	add.s32 	%r71, %r66, %r70;
	ld.shared.u32 	%r72, [%r141];
	shr.s32 	%r73, %r72, %r33;
	and.b32  	%r74, %r73, 15;
	setp.eq.s32 	%p10, %r74, %r6;
	selp.u32 	%r75, 1, 0, %p10;
	add.s32 	%r76, %r71, %r75;
	ld.shared.u32 	%r77, [%r141+4];
	shr.s32 	%r78, %r77, %r33;
	and.b32  	%r79, %r78, 15;
	setp.eq.s32 	%p11, %r79, %r6;
	selp.u32 	%r80, 1, 0, %p11;
	add.s32 	%r81, %r76, %r80;
	ld.shared.u32 	%r82, [%r141+8];
	shr.s32 	%r83, %r82, %r33;
	and.b32  	%r84, %r83, 15;
	setp.eq.s32 	%p12, %r84, %r6;
	selp.u32 	%r85, 1, 0, %p12;
	add.s32 	%r86, %r81, %r85;
	ld.shared.u32 	%r87, [%r141+12];
	shr.s32 	%r88, %r87, %r33;
	and.b32  	%r89, %r88, 15;
	setp.eq.s32 	%p13, %r89, %r6;
	selp.u32 	%r90, 1, 0, %p13;
	add.s32 	%r153, %r86, %r90;
	add.s32 	%r142, %r142, 8;
	add.s32 	%r141, %r141, 32;
	setp.ne.s32 	%p14, %r142, 0;
	@%p14 bra 	$L__BB2_8;
$L__BB2_9:
	setp.eq.s32 	%p15, %r7, 0;
	@%p15 bra 	$L__BB2_17;
	and.b32  	%r19, %r2, 3;
	setp.lt.u32 	%p16, %r7, 4;
	@%p16 bra 	$L__BB2_12;
	shl.b32 	%r92, %r148, 2;
	add.s32 	%r94, %r43, %r92;
	ld.shared.u32 	%r95, [%r94];
	shr.s32 	%r96, %r95, %r33;
	and.b32  	%r97, %r96, 15;
	setp.eq.s32 	%p17, %r97, %r6;
	selp.u32 	%r98, 1, 0, %p17;
	add.s32 	%r99, %r153, %r98;
	ld.shared.u32 	%r100, [%r94+4];
	shr.s32 	%r101, %r100, %r33;
	and.b32  	%r102, %r101, 15;
	setp.eq.s32 	%p18, %r102, %r6;
	selp.u32 	%r103, 1, 0, %p18;
	add.s32 	%r104, %r99, %r103;
	ld.shared.u32 	%r105, [%r94+8];
	shr.s32 	%r106, %r105, %r33;
	and.b32  	%r107, %r106, 15;
	setp.eq.s32 	%p19, %r107, %r6;
	selp.u32 	%r108, 1, 0, %p19;
	add.s32 	%r109, %r104, %r108;
	ld.shared.u32 	%r110, [%r94+12];
	shr.s32 	%r111, %r110, %r33;
	and.b32  	%r112, %r111, 15;
	setp.eq.s32 	%p20, %r112, %r6;
	selp.u32 	%r113, 1, 0, %p20;
	add.s32 	%r153, %r109, %r113;
	add.s32 	%r148, %r148, 4;
$L__BB2_12:
	setp.eq.s32 	%p21, %r19, 0;
	@%p21 bra 	$L__BB2_17;
	setp.eq.s32 	%p22, %r19, 1;
	@%p22 bra 	$L__BB2_15;
	shl.b32 	%r115, %r148, 2;
	add.s32 	%r117, %r43, %r115;
	ld.shared.u32 	%r118, [%r117];
	shr.s32 	%r119, %r118, %r33;
	and.b32  	%r120, %r119, 15;
	setp.eq.s32 	%p23, %r120, %r6;
	selp.u32 	%r121, 1, 0, %p23;
	add.s32 	%r122, %r153, %r121;
	ld.shared.u32 	%r123, [%r117+4];
	shr.s32 	%r124, %r123, %r33;
	and.b32  	%r125, %r124, 15;
	setp.eq.s32 	%p24, %r125, %r6;
	selp.u32 	%r126, 1, 0, %p24;
	add.s32 	%r153, %r122, %r126;
	add.s32 	%r148, %r148, 2;
$L__BB2_15:
	and.b32  	%r127, %r2, 1;
	setp.eq.b32 	%p25, %r127, 1;
	not.pred 	%p26, %p25;
	@%p26 bra 	$L__BB2_17;
	shl.b32 	%r128, %r148, 2;
	add.s32 	%r130, %r43, %r128;
	ld.shared.u32 	%r131, [%r130];
	shr.s32 	%r132, %r131, %r33;
	and.b32  	%r133, %r132, 15;
	setp.eq.s32 	%p27, %r133, %r6;
	selp.u32 	%r134, 1, 0, %p27;
	add.s32 	%r153, %r153, %r134;
$L__BB2_17:
	shl.b32 	%r135, %r6, 2;
	mov.u32 	%r136, _ZZ14phase3_scatterPiS_S_iiE13local_offsets;
	add.s32 	%r137, %r136, %r135;
	ld.shared.u32 	%r138, [%r137];
	add.s32 	%r139, %r138, %r153;
	cvta.to.global.u64 	%rd10, %rd2;
	mul.wide.s32 	%rd11, %r139, 4;
	add.s64 	%rd12, %rd10, %rd11;
	st.global.u32 	[%rd12], %r140;
$L__BB2_18:
	ret;

}
	// .globl	_ZN3cub18CUB_300001_SM_10006detail11EmptyKernelIvEEvv
.visible .entry _ZN3cub18CUB_300001_SM_10006detail11EmptyKernelIvEEvv()
{


	ret;

}


// ===== COMPILED SASS (sm_100) =====

	.target	sm_100

	.elftype	@"ET_EXEC"


//--------------------- .note.nv.tkinfo           --------------------------
	.section	.note.nv.tkinfo,"",@"SHT_NOTE"
	.sectionflags	@"SHF_NOTE_NV_TKINFO"
	.tkinfo
        /*0018*/ 	.word	0x00000002
        /*0030*/ 	.string	""
        /*0030*/ 	.string	"ptxas"
        /*0030*/ 	.string	"Cuda compilation tools, release 13.0, V13.0.88"
        /*0030*/ 	.string	"Build cuda_13.0.r13.0/compiler.36424714_0"
        /*0030*/ 	.string	"-arch sm_100 -m 64 "



//--------------------- .note.nv.cuinfo           --------------------------
	.section	.note.nv.cuinfo,"",@"SHT_NOTE"
	.sectionflags	@"SHF_NOTE_NV_CUINFO"
        /*0018*/ 	.short	0x0002
        /*001a*/ 	.short	0x0064
        /*001c*/ 	.short	0x0082
	.zero		2


//--------------------- .nv.info                  --------------------------
	.section	.nv.info,"",@"SHT_CUDA_INFO"
	.align	4


	//----- nvinfo : EIATTR_REGCOUNT
	.align		4
        /*0000*/ 	.byte	0x04, 0x2f
        /*0002*/ 	.short	(.L_46 - .L_45)
	.align		4
.L_45:
        /*0004*/ 	.word	index@(_Z16phase1_histogramPiS_ii)
        /*0008*/ 	.word	0x0000000a


	//----- nvinfo : EIATTR_FRAME_SIZE
	.align		4
.L_46:
        /*000c*/ 	.byte	0x04, 0x11
        /*000e*/ 	.short	(.L_48 - .L_47)
	.align		4
.L_47:
        /*0010*/ 	.word	index@(_Z16phase1_histogramPiS_ii)
        /*0014*/ 	.word	0x00000000


	//----- nvinfo : EIATTR_REGCOUNT
	.align		4
.L_48:
        /*0018*/ 	.byte	0x04, 0x2f
        /*001a*/ 	.short	(.L_50 - .L_49)
	.align		4
.L_49:
        /*001c*/ 	.word	index@(_Z21phase2_exclusive_scanPiS_i)
        /*0020*/ 	.word	0x0000000a


	//----- nvinfo : EIATTR_FRAME_SIZE
	.align		4
.L_50:
        /*0024*/ 	.byte	0x04, 0x11
        /*0026*/ 	.short	(.L_52 - .L_51)
	.align		4
.L_51:
        /*0028*/ 	.word	index@(_Z21phase2_exclusive_scanPiS_i)
        /*002c*/ 	.word	0x00000000


	//----- nvinfo : EIATTR_REGCOUNT
	.align		4
.L_52:
        /*0030*/ 	.byte	0x04, 0x2f
        /*0032*/ 	.short	(.L_54 - .L_53)
	.align		4
.L_53:
        /*0034*/ 	.word	index@(_Z14phase3_scatterPiS_S_ii)
        /*0038*/ 	.word	0x00000017


	//----- nvinfo : EIATTR_FRAME_SIZE
	.align		4
.L_54:
        /*003c*/ 	.byte	0x04, 0x11
        /*003e*/ 	.short	(.L_56 - .L_55)
	.align		4
.L_55:
        /*0040*/ 	.word	index@(_Z14phase3_scatterPiS_S_ii)
        /*0044*/ 	.word	0x00000000


	//----- nvinfo : EIATTR_REGCOUNT
	.align		4
.L_56:
        /*0048*/ 	.byte	0x04, 0x2f
        /*004a*/ 	.short	(.L_58 - .L_57)
	.align		4
.L_57:
        /*004c*/ 	.word	index@(_ZN3cub18CUB_300001_SM_10006detail11EmptyKernelIvEEvv)
        /*0050*/ 	.word	0x00000004


	//----- nvinfo : EIATTR_FRAME_SIZE
	.align		4
.L_58:
        /*0054*/ 	.byte	0x04, 0x11
        /*0056*/ 	.short	(.L_60 - .L_59)
	.align		4
.L_59:
        /*0058*/ 	.word	index@(_ZN3cub18CUB_300001_SM_10006detail11EmptyKernelIvEEvv)
        /*005c*/ 	.word	0x00000000


	//----- nvinfo : EIATTR_MIN_STACK_SIZE
	.align		4
.L_60:
        /*0060*/ 	.byte	0x04, 0x12
        /*0062*/ 	.short	(.L_62 - .L_61)
	.align		4
.L_61:
        /*0064*/ 	.word	index@(_ZN3cub18CUB_300001_SM_10006detail11EmptyKernelIvEEvv)
        /*0068*/ 	.word	0x00000000


	//----- nvinfo : EIATTR_MIN_STACK_SIZE
	.align		4
.L_62:
        /*006c*/ 	.byte	0x04, 0x12
        /*006e*/ 	.short	(.L_64 - .L_63)
	.align		4
.L_63:
        /*0070*/ 	.word	index@(_Z14phase3_scatterPiS_S_ii)
        /*0074*/ 	.word	0x00000000


	//----- nvinfo : EIATTR_MIN_STACK_SIZE
	.align		4
.L_64:
        /*0078*/ 	.byte	0x04, 0x12
        /*007a*/ 	.short	(.L_66 - .L_65)
	.align		4
.L_65:
        /*007c*/ 	.word	index@(_Z21phase2_exclusive_scanPiS_i)
        /*0080*/ 	.word	0x00000000


	//----- nvinfo : EIATTR_MIN_STACK_SIZE
	.align		4
.L_66:
        /*0084*/ 	.byte	0x04, 0x12
        /*0086*/ 	.short	(.L_68 - .L_67)
	.align		4
.L_67:
        /*0088*/ 	.word	index@(_Z16phase1_histogramPiS_ii)
        /*008c*/ 	.word	0x00000000
.L_68:


//--------------------- .nv.compat                --------------------------
	.section	.nv.compat,"",@"SHT_CUDA_COMPAT_INFO"
	.align	4
        /*0000*/ 	.byte	0x02, 0x09, 0x00, 0x00, 0x02, 0x02, 0x01, 0x00, 0x02, 0x05, 0x05, 0x00, 0x03, 0x07, 0x01, 0x01
        /*0010*/ 	.byte	0x02, 0x03, 0x00, 0x00, 0x02, 0x06, 0x01, 0x00, 0x04, 0x0b, 0x08, 0x00, 0x09, 0x00, 0x00, 0x00
        /*0020*/ 	.byte	0x00, 0x00, 0x00, 0x00


//--------------------- .nv.info._ZN3cub18CUB_300001_SM_10006detail11EmptyKernelIvEEvv --------------------------
	.section	.nv.info._ZN3cub18CUB_300001_SM_10006detail11EmptyKernelIvEEvv,"",@"SHT_CUDA_INFO"
	.sectionflags	@""
	.align	4


	//----- nvinfo : EIATTR_CUDA_API_VERSION
	.align		4
        /*0000*/ 	.byte	0x04, 0x37
        /*0002*/ 	.short	(.L_70 - .L_69)
.L_69:
        /*0004*/ 	.word	0x00000082


	//----- nvinfo : EIATTR_SPARSE_MMA_MASK
	.align		4
.L_70:
        /*0008*/ 	.byte	0x03, 0x50
        /*000a*/ 	.short	0x0000


	//----- nvinfo : EIATTR_MAXREG_COUNT
	.align		4
        /*000c*/ 	.byte	0x03, 0x1b
        /*000e*/ 	.short	0x00ff


	//----- nvinfo : EIATTR_MERCURY_ISA_VERSION
	.align		4
        /*0010*/ 	.byte	0x03, 0x5f
        /*0012*/ 	.short	0x0101


	//----- nvinfo : EIATTR_VRC_CTA_INIT_COUNT
	.align		4
        /*0014*/ 	.byte	0x02, 0x4a
	.zero		1
	.zero		1


	//----- nvinfo : EIATTR_EXIT_INSTR_OFFSETS
	.align		4
        /*0018*/ 	.byte	0x04, 0x1c
        /*001a*/ 	.short	(.L_72 - .L_71)


	//   ....[0]....
.L_71:
        /*001c*/ 	.word	0x00000010


	//----- nvinfo : EIATTR_SW_WAR
	.align		4
.L_72:
        /*0020*/ 	.byte	0x04, 0x36
        /*0022*/ 	.short	(.L_74 - .L_73)
.L_73:
        /*0024*/ 	.word	0x00000008
.L_74:


//--------------------- .nv.info._Z14phase3_scatterPiS_S_ii --------------------------
	.section	.nv.info._Z14phase3_scatterPiS_S_ii,"",@"SHT_CUDA_INFO"
	.sectionflags	@""
	.align	4


	//----- nvinfo : EIATTR_CUDA_API_VERSION
	.align		4
        /*0000*/ 	.byte	0x04, 0x37
        /*0002*/ 	.short	(.L_76 - .L_75)
.L_75:
        /*0004*/ 	.word	0x00000082


	//----- nvinfo : EIATTR_KPARAM_INFO
	.align		4
.L_76:
        /*0008*/ 	.byte	0x04, 0x17
        /*000a*/ 	.short	(.L_78 - .L_77)
.L_77:
        /*000c*/ 	.word	0x00000000
        /*0010*/ 	.short	0x0004
        /*0012*/ 	.short	0x001c
        /*0014*/ 	.byte	0x00, 0xf0, 0x11, 0x00


	//----- nvinfo : EIATTR_KPARAM_INFO
	.align		4
.L_78:
        /*0018*/ 	.byte	0x04, 0x17
        /*001a*/ 	.short	(.L_80 - .L_79)
.L_79:
        /*001c*/ 	.word	0x00000000
        /*0020*/ 	.short	0x0003
        /*0022*/ 	.short	0x0018
        /*0024*/ 	.byte	0x00, 0xf0, 0x11, 0x00


	//----- nvinfo : EIATTR_KPARAM_INFO
	.align		4
.L_80:
        /*0028*/ 	.byte	0x04, 0x17
        /*002a*/ 	.short	(.L_82 - .L_81)
.L_81:
        /*002c*/ 	.word	0x00000000
        /*0030*/ 	.short	0x0002
        /*0032*/ 	.short	0x0010
        /*0034*/ 	.byte	0x00, 0xf5, 0x21, 0x00


	//----- nvinfo : EIATTR_KPARAM_INFO
	.align		4
.L_82:
        /*0038*/ 	.byte	0x04, 0x17
        /*003a*/ 	.short	(.L_84 - .L_83)
.L_83:
        /*003c*/ 	.word	0x00000000
        /*0040*/ 	.short	0x0001
        /*0042*/ 	.short	0x0008
        /*0044*/ 	.byte	0x00, 0xf5, 0x21, 0x00


	//----- nvinfo : EIATTR_KPARAM_INFO
	.align		4
.L_84:
        /*0048*/ 	.byte	0x04, 0x17
        /*004a*/ 	.short	(.L_86 - .L_85)
.L_85:
        /*004c*/ 	.word	0x00000000
        /*0050*/ 	.short	0x0000
        /*0052*/ 	.short	0x0000
        /*0054*/ 	.byte	0x00, 0xf5, 0x21, 0x00


	//----- nvinfo : EIATTR_SPARSE_MMA_MASK
	.align		4
.L_86:
        /*0058*/ 	.byte	0x03, 0x50
        /*005a*/ 	.short	0x0000


	//----- nvinfo : EIATTR_MAXREG_COUNT
	.align		4
        /*005c*/ 	.byte	0x03, 0x1b
        /*005e*/ 	.short	0x00ff


	//----- nvinfo : EIATTR_NUM_BARRIERS
	.align		4
        /*0060*/ 	.byte	0x02, 0x4c
        /*0062*/ 	.byte	0x01
	.zero		1


	//----- nvinfo : EIATTR_MERCURY_ISA_VERSION
	.align		4
        /*0064*/ 	.byte	0x03, 0x5f
        /*0066*/ 	.short	0x0101


	//----- nvinfo : EIATTR_VRC_CTA_INIT_COUNT
	.align		4
        /*0068*/ 	.byte	0x02, 0x4a
	.zero		1
	.zero		1


	//----- nvinfo : EIATTR_EXIT_INSTR_OFFSETS
	.align		4
        /*006c*/ 	.byte	0x04, 0x1c
        /*006e*/ 	.short	(.L_88 - .L_87)


	//   ....[0]....
.L_87:
        /*0070*/ 	.word	0x000001b0


	//   ....[1]....
        /*0074*/ 	.word	0x00000a00


	//----- nvinfo : EIATTR_CRS_STACK_SIZE
	.align		4
.L_88:
        /*0078*/ 	.byte	0x04, 0x1e
        /*007a*/ 	.short	(.L_90 - .L_89)
.L_89:
        /*007c*/ 	.word	0x00000000


	//----- nvinfo : EIATTR_CBANK_PARAM_SIZE
	.align		4
.L_90:
        /*0080*/ 	.byte	0x03, 0x19
        /*0082*/ 	.short	0x0020


	//----- nvinfo : EIATTR_PARAM_CBANK
	.align		4
        /*0084*/ 	.byte	0x04, 0x0a
        /*0086*/ 	.short	(.L_92 - .L_91)
	.align		4
.L_91:
        /*0088*/ 	.word	index@(.nv.constant0._Z14phase3_scatterPiS_S_ii)
        /*008c*/ 	.short	0x0380
        /*008e*/ 	.short	0x0020


	//----- nvinfo : EIATTR_SW_WAR
	.align		4
.L_92:
        /*0090*/ 	.byte	0x04, 0x36
        /*0092*/ 	.short	(.L_94 - .L_93)
.L_93:
        /*0094*/ 	.word	0x00000008
.L_94:


//--------------------- .nv.info._Z21phase2_exclusive_scanPiS_i --------------------------
	.section	.nv.info._Z21phase2_exclusive_scanPiS_i,"",@"SHT_CUDA_INFO"
	.sectionflags	@""
	.align	4


	//----- nvinfo : EIATTR_CUDA_API_VERSION
	.align		4
        /*0000*/ 	.byte	0x04, 0x37
        /*0002*/ 	.short	(.L_96 - .L_95)
.L_95:
        /*0004*/ 	.word	0x00000082


	//----- nvinfo : EIATTR_KPARAM_INFO
	.align		4
.L_96:
        /*0008*/ 	.byte	0x04, 0x17
        /*000a*/ 	.short	(.L_98 - .L_97)
.L_97:
        /*000c*/ 	.word	0x00000000
        /*0010*/ 	.short	0x0002
        /*0012*/ 	.short	0x0010
        /*0014*/ 	.byte	0x00, 0xf0, 0x11, 0x00


	//----- nvinfo : EIATTR_KPARAM_INFO
	.align		4
.L_98:
        /*0018*/ 	.byte	0x04, 0x17
        /*001a*/ 	.short	(.L_100 - .L_99)
.L_99:
        /*001c*/ 	.word	0x00000000
        /*0020*/ 	.short	0x0001
        /*0022*/ 	.short	0x0008
        /*0024*/ 	.byte	0x00, 0xf5, 0x21, 0x00


	//----- nvinfo : EIATTR_KPARAM_INFO
	.align		4
.L_100:
        /*0028*/ 	.byte	0x04, 0x17
        /*002a*/ 	.short	(.L_102 - .L_101)
.L_101:
        /*002c*/ 	.word	0x00000000
        /*0030*/ 	.short	0x0000
        /*0032*/ 	.short	0x0000
        /*0034*/ 	.byte	0x00, 0xf5, 0x21, 0x00


	//----- nvinfo : EIATTR_SPARSE_MMA_MASK
	.align		4
.L_102:
        /*0038*/ 	.byte	0x03, 0x50
        /*003a*/ 	.short	0x0000


	//----- nvinfo : EIATTR_MAXREG_COUNT
	.align		4
        /*003c*/ 	.byte	0x03, 0x1b
        /*003e*/ 	.short	0x00ff


	//----- nvinfo : EIATTR_NUM_BARRIERS
	.align		4
        /*0040*/ 	.byte	0x02, 0x4c
        /*0042*/ 	.byte	0x01
	.zero		1


	//----- nvinfo : EIATTR_MERCURY_ISA_VERSION
	.align		4
        /*0044*/ 	.byte	0x03, 0x5f
        /*0046*/ 	.short	0x0101


	//----- nvinfo : EIATTR_VRC_CTA_INIT_COUNT
	.align		4
        /*0048*/ 	.byte	0x02, 0x4a
	.zero		1
	.zero		1


	//----- nvinfo : EIATTR_EXIT_INSTR_OFFSETS
	.align		4
        /*004c*/ 	.byte	0x04, 0x1c
        /*004e*/ 	.short	(.L_104 - .L_103)


	//   ....[0]....
.L_103:
        /*0050*/ 	.word	0x00000200


	//   ....[1]....
        /*0054*/ 	.word	0x00000270


	//----- nvinfo : EIATTR_CBANK_PARAM_SIZE
	.align		4
.L_104:
        /*0058*/ 	.byte	0x03, 0x19
        /*005a*/ 	.short	0x0014


	//----- nvinfo : EIATTR_PARAM_CBANK
	.align		4
        /*005c*/ 	.byte	0x04, 0x0a
        /*005e*/ 	.short	(.L_106 - .L_105)
	.align		4
.L_105:
        /*0060*/ 	.word	index@(.nv.constant0._Z21phase2_exclusive_scanPiS_i)
        /*0064*/ 	.short	0x0380
        /*0066*/ 	.short	0x0014


	//----- nvinfo : EIATTR_SW_WAR
	.align		4
.L_106:
        /*0068*/ 	.byte	0x04, 0x36
        /*006a*/ 	.short	(.L_108 - .L_107)
.L_107:
        /*006c*/ 	.word	0x00000008
.L_108:


//--------------------- .nv.info._Z16phase1_histogramPiS_ii --------------------------
	.section	.nv.info._Z16phase1_histogramPiS_ii,"",@"SHT_CUDA_INFO"
	.sectionflags	@""
	.align	4


	//----- nvinfo : EIATTR_CUDA_API_VERSION
	.align		4
        /*0000*/ 	.byte	0x04, 0x37
        /*0002*/ 	.short	(.L_110 - .L_109)
.L_109:
        /*0004*/ 	.word	0x00000082


	//----- nvinfo : EIATTR_KPARAM_INFO
	.align		4
.L_110:
        /*0008*/ 	.byte	0x04, 0x17
        /*000a*/ 	.short	(.L_112 - .L_111)
.L_111:
        /*000c*/ 	.word	0x00000000
        /*0010*/ 	.short	0x0003
        /*0012*/ 	.short	0x0014
        /*0014*/ 	.byte	0x00, 0xf0, 0x11, 0x00


	//----- nvinfo : EIATTR_KPARAM_INFO
	.align		4
.L_112:
        /*0018*/ 	.byte	0x04, 0x17
        /*001a*/ 	.short	(.L_114 - .L_113)
.L_113:
        /*001c*/ 	.word	0x00000000
        /*0020*/ 	.short	0x0002
        /*0022*/ 	.short	0x0010
        /*0024*/ 	.byte	0x00, 0xf0, 0x11, 0x00


	//----- nvinfo : EIATTR_KPARAM_INFO
	.align		4
.L_114:
        /*0028*/ 	.byte	0x04, 0x17
        /*002a*/ 	.short	(.L_116 - .L_115)
.L_115:
        /*002c*/ 	.word	0x00000000
        /*0030*/ 	.short	0x0001
        /*0032*/ 	.short	0x0008
        /*0034*/ 	.byte	0x00, 0xf5, 0x21, 0x00


	//----- nvinfo : EIATTR_KPARAM_INFO
	.align		4
.L_116:
        /*0038*/ 	.byte	0x04, 0x17
        /*003a*/ 	.short	(.L_118 - .L_117)
.L_117:
        /*003c*/ 	.word	0x00000000
        /*0040*/ 	.short	0x0000
        /*0042*/ 	.short	0x0000
        /*0044*/ 	.byte	0x00, 0xf5, 0x21, 0x00


	//----- nvinfo : EIATTR_SPARSE_MMA_MASK
	.align		4
.L_118:
        /*0048*/ 	.byte	0x03, 0x50
        /*004a*/ 	.short	0x0000


	//----- nvinfo : EIATTR_MAXREG_COUNT
	.align		4
        /*004c*/ 	.byte	0x03, 0x1b
        /*004e*/ 	.short	0x00ff


	//----- nvinfo : EIATTR_NUM_BARRIERS
	.align		4
        /*0050*/ 	.byte	0x02, 0x4c
        /*0052*/ 	.byte	0x01
	.zero		1


	//----- nvinfo : EIATTR_MERCURY_ISA_VERSION
	.align		4
        /*0054*/ 	.byte	0x03, 0x5f
        /*0056*/ 	.short	0x0101


	//----- nvinfo : EIATTR_VRC_CTA_INIT_COUNT
	.align		4
        /*0058*/ 	.byte	0x02, 0x4a
	.zero		1
	.zero		1


	//----- nvinfo : EIATTR_EXIT_INSTR_OFFSETS
	.align		4
        /*005c*/ 	.byte	0x04, 0x1c
        /*005e*/ 	.short	(.L_120 - .L_119)


	//   ....[0]....
.L_119:
        /*0060*/ 	.word	0x000001b0


	//   ....[1]....
        /*0064*/ 	.word	0x00000210


	//----- nvinfo : EIATTR_CRS_STACK_SIZE
	.align		4
.L_120:
        /*0068*/ 	.byte	0x04, 0x1e
        /*006a*/ 	.short	(.L_122 - .L_121)
.L_121:
        /*006c*/ 	.word	0x00000000


	//----- nvinfo : EIATTR_CBANK_PARAM_SIZE
	.align		4
.L_122:
        /*0070*/ 	.byte	0x03, 0x19
        /*0072*/ 	.short	0x0018


	//----- nvinfo : EIATTR_PARAM_CBANK
	.align		4
        /*0074*/ 	.byte	0x04, 0x0a
        /*0076*/ 	.short	(.L_124 - .L_123)
	.align		4
.L_123:
        /*0078*/ 	.word	index@(.nv.constant0._Z16phase1_histogramPiS_ii)
        /*007c*/ 	.short	0x0380
        /*007e*/ 	.short	0x0018


	//----- nvinfo : EIATTR_SW_WAR
	.align		4
.L_124:
        /*0080*/ 	.byte	0x04, 0x36
        /*0082*/ 	.short	(.L_126 - .L_125)
.L_125:
        /*0084*/ 	.word	0x00000008
.L_126:


//--------------------- .nv.callgraph             --------------------------
	.section	.nv.callgraph,"",@"SHT_CUDA_CALLGRAPH"
	.align	4
	.sectionentsize	8
	.align		4
        /*0000*/ 	.word	0x00000000
	.align		4
        /*0004*/ 	.word	0xffffffff
	.align		4
        /*0008*/ 	.word	0x00000000
	.align		4
        /*000c*/ 	.word	0xfffffffe
	.align		4
        /*0010*/ 	.word	0x00000000
	.align		4
        /*0014*/ 	.word	0xfffffffd
	.align		4
        /*0018*/ 	.word	0x00000000
	.align		4
        /*001c*/ 	.word	0xfffffffc


//--------------------- .nv.constant4             --------------------------
	.section	.nv.constant4,"a",@progbits
	.align	8
	.align		8
.nv.constant4:
        /*0000*/ 	.dword	_ZN34_INTERNAL_b6c4d265_4_k_cu_cb4544c34cuda3std3__45__cpo5beginE
	.align		8
        /*0008*/ 	.dword	_ZN34_INTERNAL_b6c4d265_4_k_cu_cb4544c34cuda3std3__45__cpo3endE
	.align		8
        /*0010*/ 	.dword	_ZN34_INTERNAL_b6c4d265_4_k_cu_cb4544c34cuda3std3__45__cpo6cbeginE
	.align		8
        /*0018*/ 	.dword	_ZN34_INTERNAL_b6c4d265_4_k_cu_cb4544c34cuda3std3__45__cpo4cendE
	.align		8
        /*0020*/ 	.dword	_ZN34_INTERNAL_b6c4d265_4_k_cu_cb4544c34cuda3std3__45__cpo6rbeginE
	.align		8
        /*0028*/ 	.dword	_ZN34_INTERNAL_b6c4d265_4_k_cu_cb4544c34cuda3std3__45__cpo4rendE
	.align		8
        /*0030*/ 	.dword	_ZN34_INTERNAL_b6c4d265_4_k_cu_cb4544c34cuda3std3__45__cpo7crbeginE
	.align		8
        /*0038*/ 	.dword	_ZN34_INTERNAL_b6c4d265_4_k_cu_cb4544c34cuda3std3__45__cpo5crendE
	.align		8
        /*0040*/ 	.dword	_ZN34_INTERNAL_b6c4d265_4_k_cu_cb4544c34cuda3std3__436_GLOBAL__N__b6c4d265_4_k_cu_cb4544c36ignoreE
	.align		8
        /*0048*/ 	.dword	_ZN34_INTERNAL_b6c4d265_4_k_cu_cb4544c34cuda3std3__419piecewise_constructE
	.align		8
        /*0050*/ 	.dword	_ZN34_INTERNAL_b6c4d265_4_k_cu_cb4544c34cuda3std3__48in_placeE
	.align		8
        /*0058*/ 	.dword	_ZN34_INTERNAL_b6c4d265_4_k_cu_cb4544c34cuda3std3__420unreachable_sentinelE
	.align		8
        /*0060*/ 	.dword	_ZN34_INTERNAL_b6c4d265_4_k_cu_cb4544c34cuda3std3__47nulloptE
	.align		8
        /*0068*/ 	.dword	_ZN34_INTERNAL_b6c4d265_4_k_cu_cb4544c34cuda3std3__48unexpectE
	.align		8
        /*0070*/ 	.dword	_ZN34_INTERNAL_b6c4d265_4_k_cu_cb4544c34cuda3std6ranges3__45__cpo4swapE
	.align		8
        /*0078*/ 	.dword	_ZN34_INTERNAL_b6c4d265_4_k_cu_cb4544c34cuda3std6ranges3__45__cpo9iter_moveE
	.align		8
        /*0080*/ 	.dword	_ZN34_INTERNAL_b6c4d265_4_k_cu_cb4544c34cuda3std6ranges3__45__cpo5beginE
	.align		8
        /*0088*/ 	.dword	_ZN34_INTERNAL_b6c4d265_4_k_cu_cb4544c34cuda3std6ranges3__45__cpo3endE
	.align		8
        /*0090*/ 	.dword	_ZN34_INTERNAL_b6c4d265_4_k_cu_cb4544c34cuda3std6ranges3__45__cpo6cbeginE
	.align		8
        /*0098*/ 	.dword	_ZN34_INTERNAL_b6c4d265_4_k_cu_cb4544c34cuda3std6ranges3__45__cpo4cendE
	.align		8
        /*00a0*/ 	.dword	_ZN34_INTERNAL_b6c4d265_4_k_cu_cb4544c34cuda3std6ranges3__45__cpo7advanceE
	.align		8
        /*00a8*/ 	.dword	_ZN34_INTERNAL_b6c4d265_4_k_cu_cb4544c34cuda3std6ranges3__45__cpo9iter_swapE
	.align		8
        /*00b0*/ 	.dword	_ZN34_INTERNAL_b6c4d265_4_k_cu_cb4544c34cuda3std6ranges3__45__cpo4nextE
	.align		8
        /*00b8*/ 	.dword	_ZN34_INTERNAL_b6c4d265_4_k_cu_cb4544c34cuda3std6ranges3__45__cpo4prevE
	.align		8
        /*00c0*/ 	.dword	_ZN34_INTERNAL_b6c4d265_4_k_cu_cb4544c34cuda3std6ranges3__45__cpo4dataE
	.align		8
        /*00c8*/ 	.dword	_ZN34_INTERNAL_b6c4d265_4_k_cu_cb4544c34cuda3std6ranges3__45__cpo5cdataE
	.align		8
        /*00d0*/ 	.dword	_ZN34_INTERNAL_b6c4d265_4_k_cu_cb4544c34cuda3std6ranges3__45__cpo4sizeE
	.align		8
        /*00d8*/ 	.dword	_ZN34_INTERNAL_b6c4d265_4_k_cu_cb4544c34cuda3std6ranges3__45__cpo5ssizeE
	.align		8
        /*00e0*/ 	.dword	_ZN34_INTERNAL_b6c4d265_4_k_cu_cb4544c34cuda3std6ranges3__45__cpo8distanceE
	.align		8
        /*00e8*/ 	.dword	_ZN34_INTERNAL_b6c4d265_4_k_cu_cb4544c36thrust24THRUST_300001_SM_1000_NS8cuda_cub3parE
	.align		8
        /*00f0*/ 	.dword	_ZN34_INTERNAL_b6c4d265_4_k_cu_cb4544c36thrust24THRUST_300001_SM_1000_NS8cuda_cub10par_nosyncE
	.align		8
        /*00f8*/ 	.dword	_ZN34_INTERNAL_b6c4d265_4_k_cu_cb4544c36thrust24THRUST_300001_SM_1000_NS6system6detail10sequential3seqE
	.align		8
        /*0100*/ 	.dword	_ZN34_INTERNAL_b6c4d265_4_k_cu_cb4544c36thrust24THRUST_300001_SM_1000_NS6system3cpp3parE
	.align		8
        /*0108*/ 	.dword	_ZN34_INTERNAL_b6c4d265_4_k_cu_cb4544c36thrust24THRUST_300001_SM_1000_NS12placeholders2_1E
	.align		8
        /*0110*/ 	.dword	_ZN34_INTERNAL_b6c4d265_4_k_cu_cb4544c36thrust24THRUST_300001_SM_1000_NS12placeholders2_2E
	.align		8
        /*0118*/ 	.dword	_ZN34_INTERNAL_b6c4d265_4_k_cu_cb4544c36thrust24THRUST_300001_SM_1000_NS12placeholders2_3E
	.align		8
        /*0120*/ 	.dword	_ZN34_INTERNAL_b6c4d265_4_k_cu_cb4544c36thrust24THRUST_300001_SM_1000_NS12placeholders2_4E
	.align		8
        /*0128*/ 	.dword	_ZN34_INTERNAL_b6c4d265_4_k_cu_cb4544c36thrust24THRUST_300001_SM_1000_NS12placeholders2_5E
	.align		8
        /*0130*/ 	.dword	_ZN34_INTERNAL_b6c4d265_4_k_cu_cb4544c36thrust24THRUST_300001_SM_1000_NS12placeholders2_6E
	.align		8
        /*0138*/ 	.dword	_ZN34_INTERNAL_b6c4d265_4_k_cu_cb4544c36thrust24THRUST_300001_SM_1000_NS12placeholders2_7E
	.align		8
        /*0140*/ 	.dword	_ZN34_INTERNAL_b6c4d265_4_k_cu_cb4544c36thrust24THRUST_300001_SM_1000_NS12placeholders2_8E
	.align		8
        /*0148*/ 	.dword	_ZN34_INTERNAL_b6c4d265_4_k_cu_cb4544c36thrust24THRUST_300001_SM_1000_NS12placeholders2_9E
	.align		8
        /*0150*/ 	.dword	_ZN34_INTERNAL_b6c4d265_4_k_cu_cb4544c36thrust24THRUST_300001_SM_1000_NS12placeholders3_10E
	.align		8
        /*0158*/ 	.dword	_ZN34_INTERNAL_b6c4d265_4_k_cu_cb4544c36thrust24THRUST_300001_SM_1000_NS3seqE
	.align		8
        /*0160*/ 	.dword	_ZN34_INTERNAL_b6c4d265_4_k_cu_cb4544c36thrust24THRUST_300001_SM_1000_NS6deviceE


//--------------------- .text._ZN3cub18CUB_300001_SM_10006detail11EmptyKernelIvEEvv --------------------------
	.section	.text._ZN3cub18CUB_300001_SM_10006detail11EmptyKernelIvEEvv,"ax",@progbits
	.align	128
        .global         _ZN3cub18CUB_300001_SM_10006detail11EmptyKernelIvEEvv
        .type           _ZN3cub18CUB_300001_SM_10006detail11EmptyKernelIvEEvv,@function
        .size           _ZN3cub18CUB_300001_SM_10006detail11EmptyKernelIvEEvv,(.L_x_17 - _ZN3cub18CUB_300001_SM_10006detail11EmptyKernelIvEEvv)
        .other          _ZN3cub18CUB_300001_SM_10006detail11EmptyKernelIvEEvv,@"STO_CUDA_ENTRY STV_DEFAULT"
_ZN3cub18CUB_300001_SM_10006detail11EmptyKernelIvEEvv:
.text._ZN3cub18CUB_300001_SM_10006detail11EmptyKernelIvEEvv:
[----:B------:R-:W-:Y:S01]  /*0000*/  LDC R1, c[0x0][0x37c] ;  /* 0x0000df00ff017b82 */ /* 0x000fe20000000800 */
[----:B------:R-:W-:Y:S05]  /*0010*/  EXIT ;  /* 0x000000000000794d */ /* 0x000fea0003800000 */
.L_x_0:
[----:B------:R-:W-:-:S00]  /*0020*/  BRA `(.L_x_0) ;  /* 0xfffffffc00fc7947 */ /* 0x000fc0000383ffff */
[----:B------:R-:W-:-:S00]  /*0030*/  NOP ;  /* 0x0000000000007918 */ /* 0x000fc00000000000 */
        /* <DEDUP_REMOVED lines=12> */
.L_x_17:


//--------------------- .text._Z14phase3_scatterPiS_S_ii --------------------------
	.section	.text._Z14phase3_scatterPiS_S_ii,"ax",@progbits
	.align	128
        .global         _Z14phase3_scatterPiS_S_ii
        .type           _Z14phase3_scatterPiS_S_ii,@function
        .size           _Z14phase3_scatterPiS_S_ii,(.L_x_18 - _Z14phase3_scatterPiS_S_ii)
        .other          _Z14phase3_scatterPiS_S_ii,@"STO_CUDA_ENTRY STV_DEFAULT"
_Z14phase3_scatterPiS_S_ii:
.text._Z14phase3_scatterPiS_S_ii:
[----:B------:R-:W-:Y:S01]  /*0000*/  LDC R1, c[0x0][0x37c] ;  /* 0x0000df00ff017b82 */ /* 0x000fe20000000800 */
[----:B------:R-:W0:Y:S01]  /*0010*/  S2R R0, SR_TID.X ;  /* 0x0000000000007919 */ /* 0x000e220000002100 */
[----:B------:R-:W1:Y:S01]  /*0020*/  LDCU UR4, c[0x0][0x360] ;  /* 0x00006c00ff0477ac */ /* 0x000e620008000800 */
[----:B------:R-:W-:Y:S01]  /*0030*/  IMAD.MOV.U32 R2, RZ, RZ, RZ ;  /* 0x000000ffff027224 */ /* 0x000fe200078e00ff */
[----:B------:R-:W1:Y:S01]  /*0040*/  S2R R9, SR_CTAID.X ;  /* 0x0000000000097919 */ /* 0x000e620000002500 */
[----:B------:R-:W2:Y:S01]  /*0050*/  LDCU UR5, c[0x0][0x398] ;  /* 0x00007300ff0577ac */ /* 0x000ea20008000800 */
[----:B0-----:R-:W-:Y:S01]  /*0060*/  ISETP.GT.U32.AND P0, PT, R0, 0xf, PT ;  /* 0x0000000f0000780c */ /* 0x001fe20003f04070 */
[----:B-1----:R-:W-:-:S05]  /*0070*/  IMAD R3, R9, UR4, R0 ;  /* 0x0000000409037c24 */ /* 0x002fca000f8e0200 */
[----:B--2---:R-:W-:Y:S01]  /*0080*/  ISETP.GE.AND P1, PT, R3, UR5, PT ;  /* 0x0000000503007c0c */ /* 0x004fe2000bf26270 */
[----:B------:R-:W0:Y:S06]  /*0090*/  LDCU.64 UR4, c[0x0][0x358] ;  /* 0x00006b00ff0477ac */ /* 0x000e2c0008000a00 */
[----:B------:R-:W1:Y:S01]  /*00a0*/  @!P0 LDC.64 R4, c[0x0][0x390] ;  /* 0x0000e400ff048b82 */ /* 0x000e620000000a00 */
[----:B------:R-:W-:-:S07]  /*00b0*/  @!P0 IMAD R9, R9, 0x10, R0 ;  /* 0x0000001009098824 */ /* 0x000fce00078e0200 */
[----:B------:R-:W2:Y:S01]  /*00c0*/  @!P1 LDC.64 R6, c[0x0][0x380] ;  /* 0x0000e000ff069b82 */ /* 0x000ea20000000a00 */
[----:B-1----:R-:W-:-:S06]  /*00d0*/  @!P0 IMAD.WIDE.U32 R4, R9, 0x4, R4 ;  /* 0x0000000409048825 */ /* 0x002fcc00078e0004 */
[----:B0-----:R-:W3:Y:S01]  /*00e0*/  @!P0 LDG.E R4, desc[UR4][R4.64] ;  /* 0x0000000404048981 */ /* 0x001ee2000c1e1900 */
[----:B--2---:R-:W-:-:S05]  /*00f0*/  @!P1 IMAD.WIDE R6, R3, 0x4, R6 ;  /* 0x0000000403069825 */ /* 0x004fca00078e0206 */
[----:B------:R-:W2:Y:S01]  /*0100*/  @!P1 LDG.E R2, desc[UR4][R6.64] ;  /* 0x0000000406029981 */ /* 0x000ea2000c1e1900 */
[----:B------:R-:W0:Y:S01]  /*0110*/  S2R R3, SR_CgaCtaId ;  /* 0x0000000000037919 */ /* 0x000e220000008800 */
[----:B------:R-:W-:-:S05]  /*0120*/  MOV R12, 0x400 ;  /* 0x00000400000c7802 */ /* 0x000fca0000000f00 */
[----:B------:R-:W-:Y:S01]  /*0130*/  VIADD R8, R12, 0x40 ;  /* 0x000000400c087836 */ /* 0x000fe20000000000 */
[----:B0-----:R-:W-:-:S04]  /*0140*/  @!P0 LEA R9, R3, R12, 0x18 ;  /* 0x0000000c03098211 */ /* 0x001fc800078ec0ff */
[----:B------:R-:W-:Y:S01]  /*0150*/  LEA R13, R3, R8, 0x18 ;  /* 0x00000008030d7211 */ /* 0x000fe200078ec0ff */
[----:B------:R-:W-:-:S04]  /*0160*/  @!P0 IMAD R9, R0, 0x4, R9 ;  /* 0x0000000400098824 */ /* 0x000fc800078e0209 */
[----:B------:R-:W-:Y:S01]  /*0170*/  IMAD R11, R0, 0x4, R13 ;  /* 0x00000004000b7824 */ /* 0x000fe200078e020d */
[----:B---3--:R0:W-:Y:S04]  /*0180*/  @!P0 STS [R9], R4 ;  /* 0x0000000409008388 */ /* 0x0081e80000000800 */
[----:B--2---:R0:W-:Y:S01]  /*0190*/  STS [R11], R2 ;  /* 0x000000020b007388 */ /* 0x0041e20000000800 */
[----:B------:R-:W-:Y:S06]  /*01a0*/  BAR.SYNC.DEFER_BLOCKING 0x0 ;  /* 0x0000000000007b1d */ /* 0x000fec0000010000 */
[----:B------:R-:W-:Y:S05]  /*01b0*/  @P1 EXIT ;  /* 0x000000000000194d */ /* 0x000fea0003800000 */
[----:B------:R-:W1:Y:S01]  /*01c0*/  LDCU UR6, c[0x0][0x39c] ;  /* 0x00007380ff0677ac */ /* 0x000e620008000800 */
[----:B------:R-:W-:Y:S01]  /*01d0*/  ISETP.NE.AND P0, PT, R0, RZ, PT ;  /* 0x000000ff0000720c */ /* 0x000fe20003f05270 */
[----:B------:R-:W-:Y:S01]  /*01e0*/  BSSY.RECONVERGENT B0, `(.L_x_1) ;  /* 0x000007a000007945 */ /* 0x000fe20003800200 */
[----:B------:R-:W-:Y:S01]  /*01f0*/  IMAD.MOV.U32 R15, RZ, RZ, RZ ;  /* 0x000000ffff0f7224 */ /* 0x000fe200078e00ff */
[----:B-1----:R-:W-:-:S04]  /*0200*/  SHF.R.S32.HI R14, RZ, UR6, R2 ;  /* 0x00000006ff0e7c19 */ /* 0x002fc80008011402 */
[----:B------:R-:W-:-:S06]  /*0210*/  LOP3.LUT R14, R14, 0xf, RZ, 0xc0, !PT ;  /* 0x0000000f0e0e7812 */ /* 0x000fcc00078ec0ff */
[----:B------:R-:W-:Y:S05]  /*0220*/  @!P0 BRA `(.L_x_2) ;  /* 0x0000000400d48947 */ /* 0x000fea0003800000 */
[C---:B------:R-:W-:Y:S01]  /*0230*/  ISETP.GE.U32.AND P1, PT, R0.reuse, 0x8, PT ;  /* 0x000000080000780c */ /* 0x040fe20003f26070 */
[----:B------:R-:W-:Y:S01]  /*0240*/  BSSY.RECONVERGENT B1, `(.L_x_3) ;  /* 0x0000038000017945 */ /* 0x000fe20003800200 */
[----:B------:R-:W-:Y:S01]  /*0250*/  LOP3.LUT R18, R0, 0x7, RZ, 0xc0, !PT ;  /* 0x0000000700127812 */ /* 0x000fe200078ec0ff */
[----:B------:R-:W-:Y:S02]  /*0260*/  IMAD.MOV.U32 R16, RZ, RZ, RZ ;  /* 0x000000ffff107224 */ /* 0x000fe400078e00ff */
[----:B------:R-:W-:Y:S01]  /*0270*/  IMAD.MOV.U32 R15, RZ, RZ, RZ ;  /* 0x000000ffff0f7224 */ /* 0x000fe200078e00ff */
[----:B------:R-:W-:-:S07]  /*0280*/  ISETP.NE.AND P0, PT, R18, RZ, PT ;  /* 0x000000ff1200720c */ /* 0x000fce0003f05270 */
[----:B------:R-:W-:Y:S06]  /*0290*/  @!P1 BRA `(.L_x_4) ;  /* 0x0000000000c89947 */ /* 0x000fec0003800000 */
[----:B------:R-:W-:Y:S01]  /*02a0*/  LOP3.LUT R16, R0, 0x3f8, RZ, 0xc0, !PT ;  /* 0x000003f800107812 */ /* 0x000fe200078ec0ff */
[----:B------:R-:W-:Y:S02]  /*02b0*/  VIADD R17, R13, 0x10 ;  /* 0x000000100d117836 */ /* 0x000fe40000000000 */
[----:B------:R-:W-:Y:S02]  /*02c0*/  IMAD.MOV.U32 R15, RZ, RZ, RZ ;  /* 0x000000ffff0f7224 */ /* 0x000fe400078e00ff */
[----:B------:R-:W-:-:S07]  /*02d0*/  IMAD.MOV R20, RZ, RZ, -R16 ;  /* 0x000000ffff147224 */ /* 0x000fce00078e0a10 */
.L_x_5:
[----:B0-----:R-:W0:Y:S01]  /*02e0*/  LDS.128 R4, [R17+-0x10] ;  /* 0xfffff00011047984 */ /* 0x001e220000000c00 */
[----:B------:R-:W-:-:S03]  /*02f0*/  VIADD R20, R20, 0x8 ;  /* 0x0000000814147836 */ /* 0x000fc60000000000 */
[----:B------:R1:W2:Y:S02]  /*0300*/  LDS.128 R8, [R17] ;  /* 0x0000000011087984 */ /* 0x0002a40000000c00 */
[----:B-1----:R-:W-:Y:S01]  /*0310*/  VIADD R17, R17, 0x20 ;  /* 0x0000002011117836 */ /* 0x002fe20000000000 */
[----:B0-----:R-:W-:Y:S02]  /*0320*/  SHF.R.S32.HI R4, RZ, UR6, R4 ;  /* 0x00000006ff047c19 */ /* 0x001fe40008011404 */
[----:B------:R-:W-:Y:S02]  /*0330*/  SHF.R.S32.HI R5, RZ, UR6, R5 ;  /* 0x00000006ff057c19 */ /* 0x000fe40008011405 */
[----:B------:R-:W-:Y:S01]  /*0340*/  LOP3.LUT R19, R4, 0xf, RZ, 0xc0, !PT ;  /* 0x0000000f04137812 */ /* 0x000fe200078ec0ff */
[----:B------:R-:W-:Y:S01]  /*0350*/  VIADD R4, R15, 0x1 ;  /* 0x000000010f047836 */ /* 0x000fe20000000000 */
[----:B------:R-:W-:Y:S02]  /*0360*/  LOP3.LUT R5, R5, 0xf, RZ, 0xc0, !PT ;  /* 0x0000000f05057812 */ /* 0x000fe400078ec0ff */
[----:B------:R-:W-:-:S02]  /*0370*/  ISETP.NE.AND P1, PT, R19, R14, PT ;  /* 0x0000000e1300720c */ /* 0x000fc40003f25270 */
[----:B------:R-:W-:Y:S02]  /*0380*/  SHF.R.S32.HI R6, RZ, UR6, R6 ;  /* 0x00000006ff067c19 */ /* 0x000fe40008011406 */
[-C--:B------:R-:W-:Y:S02]  /*0390*/  ISETP.NE.AND P2, PT, R5, R14.reuse, PT ;  /* 0x0000000e0500720c */ /* 0x080fe40003f45270 */
[----:B------:R-:W-:Y:S02]  /*03a0*/  LOP3.LUT R5, R6, 0xf, RZ, 0xc0, !PT ;  /* 0x0000000f06057812 */ /* 0x000fe400078ec0ff */
[----:B------:R-:W-:Y:S02]  /*03b0*/  SHF.R.S32.HI R7, RZ, UR6, R7 ;  /* 0x00000006ff077c19 */ /* 0x000fe40008011407 */
[----:B--2---:R-:W-:Y:S02]  /*03c0*/  SHF.R.S32.HI R8, RZ, UR6, R8 ;  /* 0x00000006ff087c19 */ /* 0x004fe40008011408 */
[----:B------:R-:W-:Y:S01]  /*03d0*/  LOP3.LUT R7, R7, 0xf, RZ, 0xc0, !PT ;  /* 0x0000000f07077812 */ /* 0x000fe200078ec0ff */
[----:B------:R-:W-:Y:S01]  /*03e0*/  @P1 IMAD.MOV R4, RZ, RZ, R15 ;  /* 0x000000ffff041224 */ /* 0x000fe200078e020f */
[----:B------:R-:W-:-:S02]  /*03f0*/  ISETP.NE.AND P1, PT, R5, R14, PT ;  /* 0x0000000e0500720c */ /* 0x000fc40003f25270 */
[----:B------:R-:W-:Y:S01]  /*0400*/  LOP3.LUT R5, R8, 0xf, RZ, 0xc0, !PT ;  /* 0x0000000f08057812 */ /* 0x000fe200078ec0ff */
[----:B------:R-:W-:Y:S01]  /*0410*/  VIADD R6, R4, 0x1 ;  /* 0x0000000104067836 */ /* 0x000fe20000000000 */
[----:B------:R-:W-:Y:S01]  /*0420*/  SHF.R.S32.HI R9, RZ, UR6, R9 ;  /* 0x00000006ff097c19 */ /* 0x000fe20008011409 */
[----:B------:R-:W-:Y:S01]  /*0430*/  @P2 IMAD.MOV R6, RZ, RZ, R4 ;  /* 0x000000ffff062224 */ /* 0x000fe200078e0204 */
[-C--:B------:R-:W-:Y:S02]  /*0440*/  ISETP.NE.AND P2, PT, R7, R14.reuse, PT ;  /* 0x0000000e0700720c */ /* 0x080fe40003f45270 */
[----:B------:R-:W-:Y:S01]  /*0450*/  LOP3.LUT R9, R9, 0xf, RZ, 0xc0, !PT ;  /* 0x0000000f09097812 */ /* 0x000fe200078ec0ff */
[----:B------:R-:W-:Y:S01]  /*0460*/  VIADD R4, R6, 0x1 ;  /* 0x0000000106047836 */ /* 0x000fe20000000000 */
[----:B------:R-:W-:Y:S02]  /*0470*/  SHF.R.S32.HI R10, RZ, UR6, R10 ;  /* 0x00000006ff0a7c19 */ /* 0x000fe4000801140a */
[----:B------:R-:W-:Y:S01]  /*0480*/  SHF.R.S32.HI R11, RZ, UR6, R11 ;  /* 0x00000006ff0b7c19 */ /* 0x000fe2000801140b */
[----:B------:R-:W-:Y:S01]  /*0490*/  @P1 IMAD.MOV R4, RZ, RZ, R6 ;  /* 0x000000ffff041224 */ /* 0x000fe200078e0206 */
[----:B------:R-:W-:-:S02]  /*04a0*/  ISETP.NE.AND P1, PT, R5, R14, PT ;  /* 0x0000000e0500720c */ /* 0x000fc40003f25270 */
[----:B------:R-:W-:Y:S01]  /*04b0*/  LOP3.LUT R5, R10, 0xf, RZ, 0xc0, !PT ;  /* 0x0000000f0a057812 */ /* 0x000fe200078ec0ff */
[----:B------:R-:W-:Y:S01]  /*04c0*/  VIADD R6, R4, 0x1 ;  /* 0x0000000104067836 */ /* 0x000fe20000000000 */
[----:B------:R-:W-:Y:S01]  /*04d0*/  LOP3.LUT R11, R11, 0xf, RZ, 0xc0, !PT ;  /* 0x0000000f0b0b7812 */ /* 0x000fe200078ec0ff */
[----:B------:R-:W-:Y:S01]  /*04e0*/  @P2 IMAD.MOV R6, RZ, RZ, R4 ;  /* 0x000000ffff062224 */ /* 0x000fe200078e0204 */
[----:B------:R-:W-:-:S03]  /*04f0*/  ISETP.NE.AND P2, PT, R9, R14, PT ;  /* 0x0000000e0900720c */ /* 0x000fc60003f45270 */
[----:B------:R-:W-:-:S04]  /*0500*/  VIADD R4, R6, 0x1 ;  /* 0x0000000106047836 */ /* 0x000fc80000000000 */
[----:B------:R-:W-:Y:S01]  /*0510*/  @P1 IMAD.MOV R4, RZ, RZ, R6 ;  /* 0x000000ffff041224 */ /* 0x000fe200078e0206 */
[----:B------:R-:W-:-:S03]  /*0520*/  ISETP.NE.AND P1, PT, R5, R14, PT ;  /* 0x0000000e0500720c */ /* 0x000fc60003f25270 */
[----:B------:R-:W-:Y:S02]  /*0530*/  VIADD R5, R4, 0x1 ;  /* 0x0000000104057836 */ /* 0x000fe40000000000 */
[----:B------:R-:W-:Y:S01]  /*0540*/  @P2 IMAD.MOV R5, RZ, RZ, R4 ;  /* 0x000000ffff052224 */ /* 0x000fe200078e0204 */
[----:B------:R-:W-:-:S03]  /*0550*/  ISETP.NE.AND P2, PT, R11, R14, PT ;  /* 0x0000000e0b00720c */ /* 0x000fc60003f45270 */
[----:B------:R-:W-:-:S04]  /*0560*/  VIADD R4, R5, 0x1 ;  /* 0x0000000105047836 */ /* 0x000fc80000000000 */
[----:B------:R-:W-:Y:S01]  /*0570*/  @P1 IMAD.MOV R4, RZ, RZ, R5 ;  /* 0x000000ffff041224 */ /* 0x000fe200078e0205 */
[----:B------:R-:W-:-:S03]  /*0580*/  ISETP.NE.AND P1, PT, R20, RZ, PT ;  /* 0x000000ff1400720c */ /* 0x000fc60003f25270 */
[----:B------:R-:W-:Y:S02]  /*0590*/  VIADD R15, R4, 0x1 ;  /* 0x00000001040f7836 */ /* 0x000fe40000000000 */
[----:B------:R-:W-:-:S08]  /*05a0*/  @P2 IMAD.MOV R15, RZ, RZ, R4 ;  /* 0x000000ffff0f2224 */ /* 0x000fd000078e0204 */
[----:B------:R-:W-:Y:S05]  /*05b0*/  @P1 BRA `(.L_x_5) ;  /* 0xfffffffc00481947 */ /* 0x000fea000383ffff */
.L_x_4:
[----:B------:R-:W-:Y:S05]  /*05c0*/  BSYNC.RECONVERGENT B1 ;  /* 0x0000000000017941 */ /* 0x000fea0003800200 */
.L_x_3:
[----:B------:R-:W-:Y:S05]  /*05d0*/  @!P0 BRA `(.L_x_2) ;  /* 0x0000000000e88947 */ /* 0x000fea0003800000 */
[----:B------:R-:W-:Y:S01]  /*05e0*/  ISETP.GE.U32.AND P1, PT, R18, 0x4, PT ;  /* 0x000000041200780c */ /* 0x000fe20003f26070 */
[----:B------:R-:W-:Y:S01]  /*05f0*/  BSSY.RECONVERGENT B1, `(.L_x_6) ;  /* 0x000001c000017945 */ /* 0x000fe20003800200 */
[----:B------:R-:W-:-:S04]  /*0600*/  LOP3.LUT R10, R0, 0x3, RZ, 0xc0, !PT ;  /* 0x00000003000a7812 */ /* 0x000fc800078ec0ff */
[----:B------:R-:W-:-:S07]  /*0610*/  ISETP.NE.AND P0, PT, R10, RZ, PT ;  /* 0x000000ff0a00720c */ /* 0x000fce0003f05270 */
[----:B------:R-:W-:Y:S06]  /*0620*/  @!P1 BRA `(.L_x_7) ;  /* 0x0000000000609947 */ /* 0x000fec0003800000 */
[C---:B------:R-:W-:Y:S02]  /*0630*/  IMAD R6, R16.reuse, 0x4, R13 ;  /* 0x0000000410067824 */ /* 0x040fe400078e020d */
[----:B------:R-:W-:-:S03]  /*0640*/  VIADD R16, R16, 0x4 ;  /* 0x0000000410107836 */ /* 0x000fc60000000000 */
[----:B0-----:R-:W0:Y:S04]  /*0650*/  LDS.64 R8, [R6] ;  /* 0x0000000006087984 */ /* 0x001e280000000a00 */
[----:B------:R-:W1:Y:S01]  /*0660*/  LDS.64 R4, [R6+0x8] ;  /* 0x0000080006047984 */ /* 0x000e620000000a00 */
[----:B0-----:R-:W-:Y:S02]  /*0670*/  SHF.R.S32.HI R8, RZ, UR6, R8 ;  /* 0x00000006ff087c19 */ /* 0x001fe40008011408 */
[----:B------:R-:W-:Y:S02]  /*0680*/  SHF.R.S32.HI R9, RZ, UR6, R9 ;  /* 0x00000006ff097c19 */ /* 0x000fe40008011409 */
[----:B------:R-:W-:Y:S02]  /*0690*/  LOP3.LUT R7, R8, 0xf, RZ, 0xc0, !PT ;  /* 0x0000000f08077812 */ /* 0x000fe400078ec0ff */
[----:B------:R-:W-:-:S02]  /*06a0*/  LOP3.LUT R9, R9, 0xf, RZ, 0xc0, !PT ;  /* 0x0000000f09097812 */ /* 0x000fc400078ec0ff */
[-C--:B------:R-:W-:Y:S02]  /*06b0*/  ISETP.NE.AND P2, PT, R7, R14.reuse, PT ;  /* 0x0000000e0700720c */ /* 0x080fe40003f45270 */
[----:B------:R-:W-:Y:S02]  /*06c0*/  ISETP.NE.AND P1, PT, R9, R14, PT ;  /* 0x0000000e0900720c */ /* 0x000fe40003f25270 */
[----:B-1----:R-:W-:Y:S01]  /*06d0*/  SHF.R.S32.HI R7, RZ, UR6, R4 ;  /* 0x00000006ff077c19 */ /* 0x002fe20008011404 */
[----:B------:R-:W-:Y:S01]  /*06e0*/  VIADD R4, R15, 0x1 ;  /* 0x000000010f047836 */ /* 0x000fe20000000000 */
[----:B------:R-:W-:Y:S02]  /*06f0*/  SHF.R.S32.HI R5, RZ, UR6, R5 ;  /* 0x00000006ff057c19 */ /* 0x000fe40008011405 */
[----:B------:R-:W-:Y:S02]  /*0700*/  LOP3.LUT R7, R7, 0xf, RZ, 0xc0, !PT ;  /* 0x0000000f07077812 */ /* 0x000fe400078ec0ff */
[----:B------:R-:W-:-:S03]  /*0710*/  LOP3.LUT R5, R5, 0xf, RZ, 0xc0, !PT ;  /* 0x0000000f05057812 */ /* 0x000fc600078ec0ff */
[----:B------:R-:W-:Y:S01]  /*0720*/  @P2 IMAD.MOV R4, RZ, RZ, R15 ;  /* 0x000000ffff042224 */ /* 0x000fe200078e020f */
[----:B------:R-:W-:-:S03]  /*0730*/  ISETP.NE.AND P2, PT, R7, R14, PT ;  /* 0x0000000e0700720c */ /* 0x000fc60003f45270 */
[----:B------:R-:W-:Y:S02]  /*0740*/  VIADD R6, R4, 0x1 ;  /* 0x0000000104067836 */ /* 0x000fe40000000000 */
[----:B------:R-:W-:Y:S01]  /*0750*/  @P1 IMAD.MOV R6, RZ, RZ, R4 ;  /* 0x000000ffff061224 */ /* 0x000fe200078e0204 */
[----:B------:R-:W-:-:S03]  /*0760*/  ISETP.NE.AND P1, PT, R5, R14, PT ;  /* 0x0000000e0500720c */ /* 0x000fc60003f25270 */
[----:B------:R-:W-:-:S04]  /*0770*/  VIADD R4, R6, 0x1 ;  /* 0x0000000106047836 */ /* 0x000fc80000000000 */
[----:B------:R-:W-:-:S04]  /*0780*/  @P2 IMAD.MOV R4, RZ, RZ, R6 ;  /* 0x000000ffff042224 */ /* 0x000fc800078e0206 */
[----:B------:R-:W-:Y:S02]  /*0790*/  VIADD R15, R4, 0x1 ;  /* 0x00000001040f7836 */ /* 0x000fe40000000000 */
[----:B------:R-:W-:-:S07]  /*07a0*/  @P1 IMAD.MOV R15, RZ, RZ, R4 ;  /* 0x000000ffff0f1224 */ /* 0x000fce00078e0204 */
.L_x_7:
[----:B------:R-:W-:Y:S05]  /*07b0*/  BSYNC.RECONVERGENT B1 ;  /* 0x0000000000017941 */ /* 0x000fea0003800200 */
.L_x_6:
[----:B------:R-:W-:Y:S05]  /*07c0*/  @!P0 BRA `(.L_x_2) ;  /* 0x00000000006c8947 */ /* 0x000fea0003800000 */
[----:B------:R-:W-:Y:S01]  /*07d0*/  ISETP.NE.AND P1, PT, R10, 0x1, PT ;  /* 0x000000010a00780c */ /* 0x000fe20003f25270 */
[----:B------:R-:W-:Y:S01]  /*07e0*/  BSSY.RECONVERGENT B1, `(.L_x_8) ;  /* 0x0000011000017945 */ /* 0x000fe20003800200 */
[----:B------:R-:W-:-:S04]  /*07f0*/  LOP3.LUT R0, R0, 0x1, RZ, 0xc0, !PT ;  /* 0x0000000100007812 */ /* 0x000fc800078ec0ff */
[----:B------:R-:W-:-:S07]  /*0800*/  ISETP.NE.U32.AND P0, PT, R0, 0x1, PT ;  /* 0x000000010000780c */ /* 0x000fce0003f05070 */
[----:B------:R-:W-:Y:S06]  /*0810*/  @!P1 BRA `(.L_x_9) ;  /* 0x0000000000349947 */ /* 0x000fec0003800000 */
[C---:B0-----:R-:W-:Y:S02]  /*0820*/  IMAD R4, R16.reuse, 0x4, R13 ;  /* 0x0000000410047824 */ /* 0x041fe400078e020d */
[----:B------:R-:W-:-:S04]  /*0830*/  VIADD R16, R16, 0x2 ;  /* 0x0000000210107836 */ /* 0x000fc80000000000 */
[----:B------:R-:W0:Y:S02]  /*0840*/  LDS.64 R4, [R4] ;  /* 0x0000000004047984 */ /* 0x000e240000000a00 */
[----:B0-----:R-:W-:Y:S02]  /*0850*/  SHF.R.S32.HI R0, RZ, UR6, R4 ;  /* 0x00000006ff007c19 */ /* 0x001fe40008011404 */
[----:B------:R-:W-:Y:S02]  /*0860*/  SHF.R.S32.HI R5, RZ, UR6, R5 ;  /* 0x00000006ff057c19 */ /* 0x000fe40008011405 */
[----:B------:R-:W-:Y:S01]  /*0870*/  LOP3.LUT R7, R0, 0xf, RZ, 0xc0, !PT ;  /* 0x0000000f00077812 */ /* 0x000fe200078ec0ff */
[----:B------:R-:W-:Y:S01]  /*0880*/  VIADD R0, R15, 0x1 ;  /* 0x000000010f007836 */ /* 0x000fe20000000000 */
[----:B------:R-:W-:Y:S02]  /*0890*/  LOP3.LUT R5, R5, 0xf, RZ, 0xc0, !PT ;  /* 0x0000000f05057812 */ /* 0x000fe400078ec0ff */
[----:B------:R-:W-:-:S02]  /*08a0*/  ISETP.NE.AND P1, PT, R7, R14, PT ;  /* 0x0000000e0700720c */ /* 0x000fc40003f25270 */
[----:B------:R-:W-:-:S11]  /*08b0*/  ISETP.NE.AND P2, PT, R5, R14, PT ;  /* 0x0000000e0500720c */ /* 0x000fd60003f45270 */
[----:B------:R-:W-:-:S04]  /*08c0*/  @P1 IMAD.MOV R0, RZ, RZ, R15 ;  /* 0x000000ffff001224 */ /* 0x000fc800078e020f */
[----:B------:R-:W-:Y:S02]  /*08d0*/  VIADD R15, R0, 0x1 ;  /* 0x00000001000f7836 */ /* 0x000fe40000000000 */
[----:B------:R-:W-:-:S07]  /*08e0*/  @P2 IMAD.MOV R15, RZ, RZ, R0 ;  /* 0x000000ffff0f2224 */ /* 0x000fce00078e0200 */
.L_x_9:
[----:B------:R-:W-:Y:S05]  /*08f0*/  BSYNC.RECONVERGENT B1 ;  /* 0x0000000000017941 */ /* 0x000fea0003800200 */
.L_x_8:
[----:B------:R-:W-:-:S06]  /*0900*/  @!P0 IMAD R13, R16, 0x4, R13 ;  /* 0x00000004100d8824 */ /* 0x000fcc00078e020d */
[----:B------:R-:W1:Y:S02]  /*0910*/  @!P0 LDS R13, [R13] ;  /* 0x000000000d0d8984 */ /* 0x000e640000000800 */
[----:B-1----:R-:W-:-:S04]  /*0920*/  @!P0 SHF.R.S32.HI R0, RZ, UR6, R13 ;  /* 0x00000006ff008c19 */ /* 0x002fc8000801140d */
[----:B------:R-:W-:Y:S01]  /*0930*/  @!P0 LOP3.LUT R5, R0, 0xf, RZ, 0xc0, !PT ;  /* 0x0000000f00058812 */ /* 0x000fe200078ec0ff */
[----:B------:R-:W-:-:S03]  /*0940*/  @!P0 VIADD R0, R15, 0x1 ;  /* 0x000000010f008836 */ /* 0x000fc60000000000 */
[----:B------:R-:W-:-:S13]  /*0950*/  ISETP.NE.AND P1, PT, R5, R14, !P0 ;  /* 0x0000000e0500720c */ /* 0x000fda0004725270 */
[----:B------:R-:W-:-:S04]  /*0960*/  @P1 IMAD.MOV R0, RZ, RZ, R15 ;  /* 0x000000ffff001224 */ /* 0x000fc800078e020f */
[----:B------:R-:W-:-:S07]  /*0970*/  @!P0 IMAD.MOV.U32 R15, RZ, RZ, R0 ;  /* 0x000000ffff0f8224 */ /* 0x000fce00078e0000 */
.L_x_2:
[----:B------:R-:W-:Y:S05]  /*0980*/  BSYNC.RECONVERGENT B0 ;  /* 0x0000000000007941 */ /* 0x000fea0003800200 */
.L_x_1:
[----:B------:R-:W-:Y:S01]  /*0990*/  LEA R3, R3, R12, 0x18 ;  /* 0x0000000c03037211 */ /* 0x000fe200078ec0ff */
[----:B0-----:R-:W0:Y:S04]  /*09a0*/  LDC.64 R4, c[0x0][0x388] ;  /* 0x0000e200ff047b82 */ /* 0x001e280000000a00 */
[----:B------:R-:W-:-:S06]  /*09b0*/  IMAD R14, R14, 0x4, R3 ;  /* 0x000000040e0e7824 */ /* 0x000fcc00078e0203 */
[----:B------:R-:W1:Y:S02]  /*09c0*/  LDS R14, [R14] ;  /* 0x000000000e0e7984 */ /* 0x000e640000000800 */
[----:B-1----:R-:W-:-:S04]  /*09d0*/  IMAD.IADD R15, R14, 0x1, R15 ;  /* 0x000000010e0f7824 */ /* 0x002fc800078e020f */
[----:B0-----:R-:W-:-:S05]  /*09e0*/  IMAD.WIDE R4, R15, 0x4, R4 ;  /* 0x000000040f047825 */ /* 0x001fca00078e0204 */
[----:B------:R-:W-:Y:S01]  /*09f0*/  STG.E desc[UR4][R4.64], R2 ;  /* 0x0000000204007986 */ /* 0x000fe2000c101904 */
[----:B------:R-:W-:Y:S05]  /*0a00*/  EXIT ;  /* 0x000000000000794d */ /* 0x000fea0003800000 */
.L_x_10:
        /* <DEDUP_REMOVED lines=15> */
.L_x_18:


//--------------------- .text._Z21phase2_exclusive_scanPiS_i --------------------------
	.section	.text._Z21phase2_exclusive_scanPiS_i,"ax",@progbits
	.align	128
        .global         _Z21phase2_exclusive_scanPiS_i
        .type           _Z21phase2_exclusive_scanPiS_i,@function
        .size           _Z21phase2_exclusive_scanPiS_i,(.L_x_19 - _Z21phase2_exclusive_scanPiS_i)
        .other          _Z21phase2_exclusive_scanPiS_i,@"STO_CUDA_ENTRY STV_DEFAULT"
_Z21phase2_exclusive_scanPiS_i:
.text._Z21phase2_exclusive_scanPiS_i:
[----:B------:R-:W-:Y:S01]  /*0000*/  LDC R1, c[0x0][0x37c] ;  /* 0x0000df00ff017b82 */ /* 0x000fe20000000800 */
[----:B------:R-:W0:Y:S01]  /*0010*/  S2R R7, SR_TID.X ;  /* 0x0000000000077919 */ /* 0x000e220000002100 */
[----:B------:R-:W0:Y:S01]  /*0020*/  LDCU UR6, c[0x0][0x390] ;  /* 0x00007200ff0677ac */ /* 0x000e220008000800 */
[----:B------:R-:W1:Y:S01]  /*0030*/  LDCU.64 UR8, c[0x0][0x358] ;  /* 0x00006b00ff0877ac */ /* 0x000e620008000a00 */
[----:B0-----:R-:W-:-:S13]  /*0040*/  ISETP.GE.AND P0, PT, R7, UR6, PT ;  /* 0x0000000607007c0c */ /* 0x001fda000bf06270 */
[----:B------:R-:W0:Y:S02]  /*0050*/  @!P0 LDC.64 R2, c[0x0][0x380] ;  /* 0x0000e000ff028b82 */ /* 0x000e240000000a00 */
[----:B0-----:R-:W-:-:S06]  /*0060*/  @!P0 IMAD.WIDE.U32 R2, R7, 0x4, R2 ;  /* 0x0000000407028825 */ /* 0x001fcc00078e0002 */
[----:B-1----:R-:W2:Y:S01]  /*0070*/  @!P0 LDG.E R3, desc[UR8][R2.64] ;  /* 0x0000000802038981 */ /* 0x002ea2000c1e1900 */
[----:B------:R-:W0:Y:S01]  /*0080*/  S2UR UR5, SR_CgaCtaId ;  /* 0x00000000000579c3 */ /* 0x000e220000008800 */
[----:B------:R-:W-:Y:S01]  /*0090*/  UMOV UR4, 0x400 ;  /* 0x0000040000047882 */ /* 0x000fe20000000000 */
[----:B------:R-:W-:Y:S02]  /*00a0*/  UISETP.GE.AND UP0, UPT, UR6, 0x2, UPT ;  /* 0x000000020600788c */ /* 0x000fe4000bf06270 */
[----:B0-----:R-:W-:-:S06]  /*00b0*/  ULEA UR4, UR5, UR4, 0x18 ;  /* 0x0000000405047291 */ /* 0x001fcc000f8ec0ff */
[----:B------:R-:W-:-:S05]  /*00c0*/  LEA R0, R7, UR4, 0x2 ;  /* 0x0000000407007c11 */ /* 0x000fca000f8e10ff */
[----:B--2---:R0:W-:Y:S01]  /*00d0*/  @!P0 STS [R0], R3 ;  /* 0x0000000300008388 */ /* 0x0041e20000000800 */
[----:B------:R-:W-:Y:S06]  /*00e0*/  BAR.SYNC.DEFER_BLOCKING 0x0 ;  /* 0x0000000000007b1d */ /* 0x000fec0000010000 */
[----:B------:R-:W-:Y:S05]  /*00f0*/  BRA.U !UP0, `(.L_x_11) ;  /* 0x00000001083c7547 */ /* 0x000fea000b800000 */
[----:B------:R-:W1:Y:S01]  /*0100*/  LDCU UR6, c[0x0][0x390] ;  /* 0x00007200ff0677ac */ /* 0x000e620008000800 */
[----:B------:R-:W-:-:S05]  /*0110*/  UMOV UR5, 0x1 ;  /* 0x0000000100057882 */ /* 0x000fca0000000000 */
.L_x_12:
[----:B------:R-:W-:Y:S01]  /*0120*/  ISETP.GE.U32.AND P0, PT, R7, UR5, PT ;  /* 0x0000000507007c0c */ /* 0x000fe2000bf06070 */
[----:B------:R-:W-:-:S12]  /*0130*/  IMAD.MOV.U32 R2, RZ, RZ, RZ ;  /* 0x000000ffff027224 */ /* 0x000fd800078e00ff */
[----:B0-----:R-:W-:Y:S01]  /*0140*/  @P0 VIADD R3, R7, -UR5 ;  /* 0x8000000507030c36 */ /* 0x001fe20008000000 */
[----:B------:R-:W-:-:S04]  /*0150*/  USHF.L.U32 UR5, UR5, 0x1, URZ ;  /* 0x0000000105057899 */ /* 0x000fc800080006ff */
[----:B------:R-:W-:Y:S01]  /*0160*/  @P0 LEA R3, R3, UR4, 0x2 ;  /* 0x0000000403030c11 */ /* 0x000fe2000f8e10ff */
[----:B-1----:R-:W-:-:S04]  /*0170*/  UISETP.GE.AND UP0, UPT, UR5, UR6, UPT ;  /* 0x000000060500728c */ /* 0x002fc8000bf06270 */
[----:B------:R-:W-:Y:S01]  /*0180*/  @P0 LDS R2, [R3] ;  /* 0x0000000003020984 */ /* 0x000fe20000000800 */
[----:B------:R-:W-:Y:S06]  /*0190*/  BAR.SYNC.DEFER_BLOCKING 0x0 ;  /* 0x0000000000007b1d */ /* 0x000fec0000010000 */
[----:B--2---:R-:W0:Y:S02]  /*01a0*/  @P0 LDS R5, [R0] ;  /* 0x0000000000050984 */ /* 0x004e240000000800 */
[----:B0-----:R-:W-:-:S05]  /*01b0*/  @P0 IMAD.IADD R5, R5, 0x1, R2 ;  /* 0x0000000105050824 */ /* 0x001fca00078e0202 */
[----:B------:R2:W-:Y:S01]  /*01c0*/  @P0 STS [R0], R5 ;  /* 0x0000000500000388 */ /* 0x0005e20000000800 */
[----:B------:R-:W-:Y:S06]  /*01d0*/  BAR.SYNC.DEFER_BLOCKING 0x0 ;  /* 0x0000000000007b1d */ /* 0x000fec0000010000 */
[----:B------:R-:W-:Y:S05]  /*01e0*/  BRA.U !UP0, `(.L_x_12) ;  /* 0xfffffffd08cc7547 */ /* 0x000fea000b83ffff */
.L_x_11:
[----:B------:R-:W-:-:S13]  /*01f0*/  ISETP.GE.AND P0, PT, R7, UR6, PT ;  /* 0x0000000607007c0c */ /* 0x000fda000bf06270 */
[----:B------:R-:W-:Y:S05]  /*0200*/  @P0 EXIT ;  /* 0x000000000000094d */ /* 0x000fea0003800000 */
[C---:B------:R-:W-:Y:S01]  /*0210*/  ISETP.NE.AND P0, PT, R7.reuse, RZ, PT ;  /* 0x000000ff0700720c */ /* 0x040fe20003f05270 */
[----:B--2---:R-:W-:Y:S01]  /*0220*/  IMAD.MOV.U32 R5, RZ, RZ, RZ ;  /* 0x000000ffff057224 */ /* 0x004fe200078e00ff */
[----:B0-----:R-:W0:Y:S11]  /*0230*/  LDC.64 R2, c[0x0][0x388] ;  /* 0x0000e200ff027b82 */ /* 0x001e360000000a00 */
[----:B------:R-:W1:Y:S01]  /*0240*/  @P0 LDS R5, [R0+-0x4] ;  /* 0xfffffc0000050984 */ /* 0x000e620000000800 */
[----:B0-----:R-:W-:-:S05]  /*0250*/  IMAD.WIDE.U32 R2, R7, 0x4, R2 ;  /* 0x0000000407027825 */ /* 0x001fca00078e0002 */
[----:B-1----:R-:W-:Y:S01]  /*0260*/  STG.E desc[UR8][R2.64], R5 ;  /* 0x0000000502007986 */ /* 0x002fe2000c101908 */
[----:B------:R-:W-:Y:S05]  /*0270*/  EXIT ;  /* 0x000000000000794d */ /* 0x000fea0003800000 */
.L_x_13:
        /* <DEDUP_REMOVED lines=16> */
.L_x_19:


//--------------------- .text._Z16phase1_histogramPiS_ii --------------------------
	.section	.text._Z16phase1_histogramPiS_ii,"ax",@progbits
	.align	128
        .global         _Z16phase1_histogramPiS_ii
        .type           _Z16phase1_histogramPiS_ii,@function
        .size           _Z16phase1_histogramPiS_ii,(.L_x_20 - _Z16phase1_histogramPiS_ii)
        .other          _Z16phase1_histogramPiS_ii,@"STO_CUDA_ENTRY STV_DEFAULT"
_Z16phase1_histogramPiS_ii:
.text._Z16phase1_histogramPiS_ii:
[----:B------:R-:W-:Y:S01]  /*0000*/  LDC R1, c[0x0][0x37c] ;  /* 0x0000df00ff017b82 */ /* 0x000fe20000000800 */
[----:B------:R-:W0:Y:S07]  /*0010*/  S2R R6, SR_TID.X ;  /* 0x0000000000067919 */ /* 0x000e2e0000002100 */
[----:B------:R-:W1:Y:S01]  /*0020*/  S2UR UR5, SR_CgaCtaId ;  /* 0x00000000000579c3 */ /* 0x000e620000008800 */
[----:B------:R-:W2:Y:S01]  /*0030*/  LDCU UR6, c[0x0][0x360] ;  /* 0x00006c00ff0677ac */ /* 0x000ea20008000800 */
[----:B------:R-:W-:Y:S01]  /*0040*/  BSSY.RECONVERGENT B0, `(.L_x_14) ;  /* 0x0000015000007945 */ /* 0x000fe20003800200 */
[----:B------:R-:W2:Y:S01]  /*0050*/  S2R R7, SR_CTAID.X ;  /* 0x0000000000077919 */ /* 0x000ea20000002500 */
[----:B------:R-:W3:Y:S01]  /*0060*/  LDCU UR7, c[0x0][0x390] ;  /* 0x00007200ff0777ac */ /* 0x000ee20008000800 */
[----:B------:R-:W-:-:S02]  /*0070*/  UMOV UR4, 0x400 ;  /* 0x0000040000047882 */ /* 0x000fc40000000000 */
[----:B-1----:R-:W-:Y:S01]  /*0080*/  ULEA UR4, UR5, UR4, 0x18 ;  /* 0x0000000405047291 */ /* 0x002fe2000f8ec0ff */
[----:B0-----:R-:W-:-:S05]  /*0090*/  ISETP.GT.U32.AND P0, PT, R6, 0xf, PT ;  /* 0x0000000f0600780c */ /* 0x001fca0003f04070 */
[----:B------:R-:W-:Y:S01]  /*00a0*/  LEA R0, R6, UR4, 0x2 ;  /* 0x0000000406007c11 */ /* 0x000fe2000f8e10ff */
[----:B--2---:R-:W-:-:S05]  /*00b0*/  IMAD R5, R7, UR6, R6 ;  /* 0x0000000607057c24 */ /* 0x004fca000f8e0206 */
[----:B---3--:R-:W-:Y:S01]  /*00c0*/  ISETP.GE.AND P1, PT, R5, UR7, PT ;  /* 0x0000000705007c0c */ /* 0x008fe2000bf26270 */
[----:B------:R-:W0:Y:S01]  /*00d0*/  LDCU.64 UR6, c[0x0][0x358] ;  /* 0x00006b00ff0677ac */ /* 0x000e220008000a00 */
[----:B------:R1:W-:Y:S01]  /*00e0*/  @!P0 STS [R0], RZ ;  /* 0x000000ff00008388 */ /* 0x0003e20000000800 */
[----:B------:R-:W-:Y:S10]  /*00f0*/  BAR.SYNC.DEFER_BLOCKING 0x0 ;  /* 0x0000000000007b1d */ /* 0x000ff40000010000 */
[----:B-1----:R-:W-:Y:S05]  /*0100*/  @P1 BRA `(.L_x_15) ;  /* 0x0000000000201947 */ /* 0x002fea0003800000 */
[----:B------:R-:W1:Y:S01]  /*0110*/  LDC.64 R2, c[0x0][0x380] ;  /* 0x0000e000ff027b82 */ /* 0x000e620000000a00 */
[----:B------:R-:W2:Y:S01]  /*0120*/  LDCU UR5, c[0x0][0x394] ;  /* 0x00007280ff0577ac */ /* 0x000ea20008000800 */
[----:B-1----:R-:W-:-:S06]  /*0130*/  IMAD.WIDE R2, R5, 0x4, R2 ;  /* 0x0000000405027825 */ /* 0x002fcc00078e0202 */
[----:B0-----:R-:W2:Y:S02]  /*0140*/  LDG.E R2, desc[UR6][R2.64] ;  /* 0x0000000602027981 */ /* 0x001ea4000c1e1900 */
[----:B--2---:R-:W-:-:S05]  /*0150*/  SHF.R.S32.HI R4, RZ, UR5, R2 ;  /* 0x00000005ff047c19 */ /* 0x004fca0008011402 */
[----:B------:R-:W-:-:S05]  /*0160*/  IMAD.SHL.U32 R4, R4, 0x4, RZ ;  /* 0x0000000404047824 */ /* 0x000fca00078e00ff */
[----:B------:R-:W-:-:S05]  /*0170*/  LOP3.LUT R4, R4, 0x3c, RZ, 0xc0, !PT ;  /* 0x0000003c04047812 */ /* 0x000fca00078ec0ff */
[----:B------:R1:W-:Y:S02]  /*0180*/  ATOMS.POPC.INC.32 RZ, [R4+UR4] ;  /* 0x0000000004ff7f8c */ /* 0x0003e4000d800004 */
.L_x_15:
[----:B0-----:R-:W-:Y:S05]  /*0190*/  BSYNC.RECONVERGENT B0 ;  /* 0x0000000000007941 */ /* 0x001fea0003800200 */
.L_x_14:
[----:B------:R-:W-:Y:S06]  /*01a0*/  BAR.SYNC.DEFER_BLOCKING 0x0 ;  /* 0x0000000000007b1d */ /* 0x000fec0000010000 */
[----:B------:R-:W-:Y:S05]  /*01b0*/  @P0 EXIT ;  /* 0x000000000000094d */ /* 0x000fea0003800000 */
[----:B------:R-:W0:Y:S01]  /*01c0*/  LDS R5, [R0] ;  /* 0x0000000000057984 */ /* 0x000e220000000800 */
[----:B------:R-:W2:Y:S01]  /*01d0*/  LDC.64 R2, c[0x0][0x388] ;  /* 0x0000e200ff027b82 */ /* 0x000ea20000000a00 */
[----:B------:R-:W-:-:S04]  /*01e0*/  IMAD R7, R7, 0x10, R6 ;  /* 0x0000001007077824 */ /* 0x000fc800078e0206 */
[----:B--2---:R-:W-:-:S05]  /*01f0*/  IMAD.WIDE.U32 R2, R7, 0x4, R2 ;  /* 0x0000000407027825 */ /* 0x004fca00078e0002 */
[----:B0-----:R-:W-:Y:S01]  /*0200*/  STG.E desc[UR6][R2.64], R5 ;  /* 0x0000000502007986 */ /* 0x001fe2000c101906 */
[----:B------:R-:W-:Y:S05]  /*0210*/  EXIT ;  /* 0x000000000000794d */ /* 0x000fea0003800000 */
.L_x_16:
        /* <DEDUP_REMOVED lines=14> */
.L_x_20:


//--------------------- .nv.shared._ZN3cub18CUB_300001_SM_10006detail11EmptyKernelIvEEvv --------------------------
	.section	.nv.shared._ZN3cub18CUB_300001_SM_10006detail11EmptyKernelIvEEvv,"aw",@nobits
	.sectionflags	@""
	.align	16
	.zero		1024


//--------------------- .nv.shared.reserved.0     --------------------------
	.section	.nv.shared.reserved.0,"aw",@nobits
	.weak		__nv_reservedSMEM_offset_0_alias
	.size		__nv_reservedSMEM_offset_0_alias, 0, 64
	.other		__nv_reservedSMEM_offset_0_alias,@"STO_CUDA_RESERVED_SHARED STV_DEFAULT"
__nv_reservedSMEM_offset_0_alias:
	.zero		0
	.zero		64


//--------------------- .nv.global                --------------------------
	.section	.nv.global,"aw",@nobits
.nv.global:
	.type		_ZN34_INTERNAL_b6c4d265_4_k_cu_cb4544c36thrust24THRUST_300001_SM_1000_NS12placeholders2_8E,@object
	.size		_ZN34_INTERNAL_b6c4d265_4_k_cu_cb4544c36thrust24THRUST_300001_SM_1000_NS12placeholders2_8E,(_ZN34_INTERNAL_b6c4d265_4_k_cu_cb4544c34cuda3std3__436_GLOBAL__N__b6c4d265_4_k_cu_cb4544c36ignoreE - _ZN34_INTERNAL_b6c4d265_4_k_cu_cb4544c36thrust24THRUST_300001_SM_1000_NS12placeholders2_8E)
_ZN34_INTERNAL_b6c4d265_4_k_cu_cb4544c36thrust24THRUST_300001_SM_1000_NS12placeholders2_8E:
	.zero		1
	.type		_ZN34_INTERNAL_b6c4d265_4_k_cu_cb4544c34cuda3std3__436_GLOBAL__N__b6c4d265_4_k_cu_cb4544c36ignoreE,@object
	.size		_ZN34_INTERNAL_b6c4d265_4_k_cu_cb4544c34cuda3std3__436_GLOBAL__N__b6c4d265_4_k_cu_cb4544c36ignoreE,(_ZN34_INTERNAL_b6c4d265_4_k_cu_cb4544c34cuda3std6ranges3__45__cpo4dataE - _ZN34_INTERNAL_b6c4d265_4_k_cu_cb4544c34cuda3std3__436_GLOBAL__N__b6c4d265_4_k_cu_cb4544c36ignoreE)
_ZN34_INTERNAL_b6c4d265_4_k_cu_cb4544c34cuda3std3__436_GLOBAL__N__b6c4d265_4_k_cu_cb4544c36ignoreE:
	.zero		1
	.type		_ZN34_INTERNAL_b6c4d265_4_k_cu_cb4544c34cuda3std6ranges3__45__cpo4dataE,@object
	.size		_ZN34_INTERNAL_b6c4d265_4_k_cu_cb4544c34cuda3std6ranges3__45__cpo4dataE,(_ZN34_INTERNAL_b6c4d265_4_k_cu_cb4544c36thrust24THRUST_300001_SM_1000_NS6system3cpp3parE - _ZN34_INTERNAL_b6c4d265_4_k_cu_cb4544c34cuda3std6ranges3__45__cpo4dataE)
_ZN34_INTERNAL_b6c4d265_4_k_cu_cb4544c34cuda3std6ranges3__45__cpo4dataE:
	.zero		1
	.type		_ZN34_INTERNAL_b6c4d265_4_k_cu_cb4544c36thrust24THRUST_300001_SM_1000_NS6system3cpp3parE,@object
	.size		_ZN34_INTERNAL_b6c4d265_4_k_cu_cb4544c36thrust24THRUST_300001_SM_1000_NS6system3cpp3parE,(_ZN34_INTERNAL_b6c4d265_4_k_cu_cb4544c34cuda3std3__45__cpo5beginE - _ZN34_INTERNAL_b6c4d265_4_k_cu_cb4544c36thrust24THRUST_300001_SM_1000_NS6system3cpp3parE)
_ZN34_INTERNAL_b6c4d265_4_k_cu_cb4544c36thrust24THRUST_300001_SM_1000_NS6system3cpp3parE:
	.zero		1
	.type		_ZN34_INTERNAL_b6c4d265_4_k_cu_cb4544c34cuda3std3__45__cpo5beginE,@object
	.size		_ZN34_INTERNAL_b6c4d265_4_k_cu_cb4544c34cuda3std3__45__cpo5beginE,(_ZN34_INTERNAL_b6c4d265_4_k_cu_cb4544c34cuda3std6ranges3__45__cpo5beginE - _ZN34_INTERNAL_b6c4d265_4_k_cu_cb4544c34cuda3std3__45__cpo5beginE)
_ZN34_INTERNAL_b6c4d265_4_k_cu_cb4544c34cuda3std3__45__cpo5beginE:
	.zero		1
	.type		_ZN34_INTERNAL_b6c4d265_4_k_cu_cb4544c34cuda3std6ranges3__45__cpo5beginE,@object
	.size		_ZN34_INTERNAL_b6c4d265_4_k_cu_cb4544c34cuda3std6ranges3__45__cpo5beginE,(_ZN34_INTERNAL_b6c4d265_4_k_cu_cb4544c36thrust24THRUST_300001_SM_1000_NS6deviceE - _ZN34_INTERNAL_b6c4d265_4_k_cu_cb4544c34cuda3std6ranges3__45__cpo5beginE)
_ZN34_INTERNAL_b6c4d265_4_k_cu_cb4544c34cuda3std6ranges3__45__cpo5beginE:
	.zero		1
	.type		_ZN34_INTERNAL_b6c4d265_4_k_cu_cb4544c36thrust24THRUST_300001_SM_1000_NS6deviceE,@object
	.size		_ZN34_INTERNAL_b6c4d265_4_k_cu_cb4544c36thrust24THRUST_300001_SM_1000_NS6deviceE,(_ZN34_INTERNAL_b6c4d265_4_k_cu_cb4544c34cuda3std3__47nulloptE - _ZN34_INTERNAL_b6c4d265_4_k_cu_cb4544c36thrust24THRUST_300001_SM_1000_NS6deviceE)
_ZN34_INTERNAL_b6c4d265_4_k_cu_cb4544c36thrust24THRUST_300001_SM_1000_NS6deviceE:
	.zero		1
	.type		_ZN34_INTERNAL_b6c4d265_4_k_cu_cb4544c34cuda3std3__47nulloptE,@object
	.size		_ZN34_INTERNAL_b6c4d265_4_k_cu_cb4544c34cuda3std3__47nulloptE,(_ZN34_INTERNAL_b6c4d265_4_k_cu_cb4544c34cuda3std6ranges3__45__cpo8distanceE - _ZN34_INTERNAL_b6c4d265_4_k_cu_cb4544c34cuda3std3__47nulloptE)
_ZN34_INTERNAL_b6c4d265_4_k_cu_cb4544c34cuda3std3__47nulloptE:
	.zero		1
	.type		_ZN34_INTERNAL_b6c4d265_4_k_cu_cb4544c34cuda3std6ranges3__45__cpo8distanceE,@object
	.size		_ZN34_INTERNAL_b6c4d265_4_k_cu_cb4544c34cuda3std6ranges3__45__cpo8distanceE,(_ZN34_INTERNAL_b6c4d265_4_k_cu_cb4544c36thrust24THRUST_300001_SM_1000_NS12placeholders2_4E - _ZN34_INTERNAL_b6c4d265_4_k_cu_cb4544c34cuda3std6ranges3__45__cpo8distanceE)
_ZN34_INTERNAL_b6c4d265_4_k_cu_cb4544c34cuda3std6ranges3__45__cpo8distanceE:
	.zero		1
	.type		_ZN34_INTERNAL_b6c4d265_4_k_cu_cb4544c36thrust24THRUST_300001_SM_1000_NS12placeholders2_4E,@object
	.size		_ZN34_INTERNAL_b6c4d265_4_k_cu_cb4544c36thrust24THRUST_300001_SM_1000_NS12placeholders2_4E,(_ZN34_INTERNAL_b6c4d265_4_k_cu_cb4544c34cuda3std3__45__cpo6rbeginE - _ZN34_INTERNAL_b6c4d265_4_k_cu_cb4544c36thrust24THRUST_300001_SM_1000_NS12placeholders2_4E)
_ZN34_INTERNAL_b6c4d265_4_k_cu_cb4544c36thrust24THRUST_300001_SM_1000_NS12placeholders2_4E:
	.zero		1
	.type		_ZN34_INTERNAL_b6c4d265_4_k_cu_cb4544c34cuda3std3__45__cpo6rbeginE,@object
	.size		_ZN34_INTERNAL_b6c4d265_4_k_cu_cb4544c34cuda3std3__45__cpo6rbeginE,(_ZN34_INTERNAL_b6c4d265_4_k_cu_cb4544c34cuda3std6ranges3__45__cpo7advanceE - _ZN34_INTERNAL_b6c4d265_4_k_cu_cb4544c34cuda3std3__45__cpo6rbeginE)
_ZN34_INTERNAL_b6c4d265_4_k_cu_cb4544c34cuda3std3__45__cpo6rbeginE:
	.zero		1
	.type		_ZN34_INTERNAL_b6c4d265_4_k_cu_cb4544c34cuda3std6ranges3__45__cpo7advanceE,@object
	.size		_ZN34_INTERNAL_b6c4d265_4_k_cu_cb4544c34cuda3std6ranges3__45__cpo7advanceE,(_ZN34_INTERNAL_b6c4d265_4_k_cu_cb4544c36thrust24THRUST_300001_SM_1000_NS12placeholders3_10E - _ZN34_INTERNAL_b6c4d265_4_k_cu_cb4544c34cuda3std6ranges3__45__cpo7advanceE)
_ZN34_INTERNAL_b6c4d265_4_k_cu_cb4544c34cuda3std6ranges3__45__cpo7advanceE:
	.zero		1
	.type		_ZN34_INTERNAL_b6c4d265_4_k_cu_cb4544c36thrust24THRUST_300001_SM_1000_NS12placeholders3_10E,@object
	.size		_ZN34_INTERNAL_b6c4d265_4_k_cu_cb4544c36thrust24THRUST_300001_SM_1000_NS12placeholders3_10E,(_ZN34_INTERNAL_b6c4d265_4_k_cu_cb4544c34cuda3std3__48in_placeE - _ZN34_INTERNAL_b6c4d265_4_k_cu_cb4544c36thrust24THRUST_300001_SM_1000_NS12placeholders3_10E)
_ZN34_INTERNAL_b6c4d265_4_k_cu_cb4544c36thrust24THRUST_300001_SM_1000_NS12placeholders3_10E:
	.zero		1
	.type		_ZN34_INTERNAL_b6c4d265_4_k_cu_cb4544c34cuda3std3__48in_placeE,@object
	.size		_ZN34_INTERNAL_b6c4d265_4_k_cu_cb4544c34cuda3std3__48in_placeE,(_ZN34_INTERNAL_b6c4d265_4_k_cu_cb4544c34cuda3std6ranges3__45__cpo4sizeE - _ZN34_INTERNAL_b6c4d265_4_k_cu_cb4544c34cuda3std3__48in_placeE)
_ZN34_INTERNAL_b6c4d265_4_k_cu_cb4544c34cuda3std3__48in_placeE:
	.zero		1
	.type		_ZN34_INTERNAL_b6c4d265_4_k_cu_cb4544c34cuda3std6ranges3__45__cpo4sizeE,@object
	.size		_ZN34_INTERNAL_b6c4d265_4_k_cu_cb4544c34cuda3std6ranges3__45__cpo4sizeE,(_ZN34_INTERNAL_b6c4d265_4_k_cu_cb4544c36thrust24THRUST_300001_SM_1000_NS12placeholders2_2E - _ZN34_INTERNAL_b6c4d265_4_k_cu_cb4544c34cuda3std6ranges3__45__cpo4sizeE)
_ZN34_INTERNAL_b6c4d265_4_k_cu_cb4544c34cuda3std6ranges3__45__cpo4sizeE:
	.zero		1
	.type		_ZN34_INTERNAL_b6c4d265_4_k_cu_cb4544c36thrust24THRUST_300001_SM_1000_NS12placeholders2_2E,@object
	.size		_ZN34_INTERNAL_b6c4d265_4_k_cu_cb4544c36thrust24THRUST_300001_SM_1000_NS12placeholders2_2E,(_ZN34_INTERNAL_b6c4d265_4_k_cu_cb4544c34cuda3std3__45__cpo6cbeginE - _ZN34_INTERNAL_b6c4d265_4_k_cu_cb4544c36thrust24THRUST_300001_SM_1000_NS12placeholders2_2E)
_ZN34_INTERNAL_b6c4d265_4_k_cu_cb4544c36thrust24THRUST_300001_SM_1000_NS12placeholders2_2E:
	.zero		1
	.type		_ZN34_INTERNAL_b6c4d265_4_k_cu_cb4544c34cuda3std3__45__cpo6cbeginE,@object
	.size		_ZN34_INTERNAL_b6c4d265_4_k_cu_cb4544c34cuda3std3__45__cpo6cbeginE,(_ZN34_INTERNAL_b6c4d265_4_k_cu_cb4544c34cuda3std6ranges3__45__cpo6cbeginE - _ZN34_INTERNAL_b6c4d265_4_k_cu_cb4544c34cuda3std3__45__cpo6cbeginE)
_ZN34_INTERNAL_b6c4d265_4_k_cu_cb4544c34cuda3std3__45__cpo6cbeginE:
	.zero		1
	.type		_ZN34_INTERNAL_b6c4d265_4_k_cu_cb4544c34cuda3std6ranges3__45__cpo6cbeginE,@object
	.size		_ZN34_INTERNAL_b6c4d265_4_k_cu_cb4544c34cuda3std6ranges3__45__cpo6cbeginE,(_ZN34_INTERNAL_b6c4d265_4_k_cu_cb4544c36thrust24THRUST_300001_SM_1000_NS12placeholders2_6E - _ZN34_INTERNAL_b6c4d265_4_k_cu_cb4544c34cuda3std6ranges3__45__cpo6cbeginE)
_ZN34_INTERNAL_b6c4d265_4_k_cu_cb4544c34cuda3std6ranges3__45__cpo6cbeginE:
	.zero		1
	.type		_ZN34_INTERNAL_b6c4d265_4_k_cu_cb4544c36thrust24THRUST_300001_SM_1000_NS12placeholders2_6E,@object
	.size		_ZN34_INTERNAL_b6c4d265_4_k_cu_cb4544c36thrust24THRUST_300001_SM_1000_NS12placeholders2_6E,(_ZN34_INTERNAL_b6c4d265_4_k_cu_cb4544c34cuda3std3__45__cpo7crbeginE - _ZN34_INTERNAL_b6c4d265_4_k_cu_cb4544c36thrust24THRUST_300001_SM_1000_NS12placeholders2_6E)
_ZN34_INTERNAL_b6c4d265_4_k_cu_cb4544c36thrust24THRUST_300001_SM_1000_NS12placeholders2_6E:
	.zero		1
	.type		_ZN34_INTERNAL_b6c4d265_4_k_cu_cb4544c34cuda3std3__45__cpo7crbeginE,@object
	.size		_ZN34_INTERNAL_b6c4d265_4_k_cu_cb4544c34cuda3std3__45__cpo7crbeginE,(_ZN34_INTERNAL_b6c4d265_4_k_cu_cb4544c34cuda3std6ranges3__45__cpo4nextE - _ZN34_INTERNAL_b6c4d265_4_k_cu_cb4544c34cuda3std3__45__cpo7crbeginE)
_ZN34_INTERNAL_b6c4d265_4_k_cu_cb4544c34cuda3std3__45__cpo7crbeginE:
	.zero		1
	.type		_ZN34_INTERNAL_b6c4d265_4_k_cu_cb4544c34cuda3std6ranges3__45__cpo4nextE,@object
	.size		_ZN34_INTERNAL_b6c4d265_4_k_cu_cb4544c34cuda3std6ranges3__45__cpo4nextE,(_ZN34_INTERNAL_b6c4d265_4_k_cu_cb4544c34cuda3std6ranges3__45__cpo4swapE - _ZN34_INTERNAL_b6c4d265_4_k_cu_cb4544c34cuda3std6ranges3__45__cpo4nextE)
_ZN34_INTERNAL_b6c4d265_4_k_cu_cb4544c34cuda3std6ranges3__45__cpo4nextE:
	.zero		1
	.type		_ZN34_INTERNAL_b6c4d265_4_k_cu_cb4544c34cuda3std6ranges3__45__cpo4swapE,@object
	.size		_ZN34_INTERNAL_b6c4d265_4_k_cu_cb4544c34cuda3std6ranges3__45__cpo4swapE,(_ZN34_INTERNAL_b6c4d265_4_k_cu_cb4544c36thrust24THRUST_300001_SM_1000_NS8cuda_cub10par_nosyncE - _ZN34_INTERNAL_b6c4d265_4_k_cu_cb4544c34cuda3std6ranges3__45__cpo4swapE)
_ZN34_INTERNAL_b6c4d265_4_k_cu_cb4544c34cuda3std6ranges3__45__cpo4swapE:
	.zero		1
	.type		_ZN34_INTERNAL_b6c4d265_4_k_cu_cb4544c36thrust24THRUST_300001_SM_1000_NS8cuda_cub10par_nosyncE,@object
	.size		_ZN34_INTERNAL_b6c4d265_4_k_cu_cb4544c36thrust24THRUST_300001_SM_1000_NS8cuda_cub10par_nosyncE,(_ZN34_INTERNAL_b6c4d265_4_k_cu_cb4544c36thrust24THRUST_300001_SM_1000_NS3seqE - _ZN34_INTERNAL_b6c4d265_4_k_cu_cb4544c36thrust24THRUST_300001_SM_1000_NS8cuda_cub10par_nosyncE)
_ZN34_INTERNAL_b6c4d265_4_k_cu_cb4544c36thrust24THRUST_300001_SM_1000_NS8cuda_cub10par_nosyncE:
	.zero		1
	.type		_ZN34_INTERNAL_b6c4d265_4_k_cu_cb4544c36thrust24THRUST_300001_SM_1000_NS3seqE,@object
	.size		_ZN34_INTERNAL_b6c4d265_4_k_cu_cb4544c36thrust24THRUST_300001_SM_1000_NS3seqE,(_ZN34_INTERNAL_b6c4d265_4_k_cu_cb4544c34cuda3std3__420unreachable_sentinelE - _ZN34_INTERNAL_b6c4d265_4_k_cu_cb4544c36thrust24THRUST_300001_SM_1000_NS3seqE)
_ZN34_INTERNAL_b6c4d265_4_k_cu_cb4544c36thrust24THRUST_300001_SM_1000_NS3seqE:
	.zero		1
	.type		_ZN34_INTERNAL_b6c4d265_4_k_cu_cb4544c34cuda3std3__420unreachable_sentinelE,@object
	.size		_ZN34_INTERNAL_b6c4d265_4_k_cu_cb4544c34cuda3std3__420unreachable_sentinelE,(_ZN34_INTERNAL_b6c4d265_4_k_cu_cb4544c34cuda3std6ranges3__45__cpo5ssizeE - _ZN34_INTERNAL_b6c4d265_4_k_cu_cb4544c34cuda3std3__420unreachable_sentinelE)
_ZN34_INTERNAL_b6c4d265_4_k_cu_cb4544c34cuda3std3__420unreachable_sentinelE:
	.zero		1
	.type		_ZN34_INTERNAL_b6c4d265_4_k_cu_cb4544c34cuda3std6ranges3__45__cpo5ssizeE,@object
	.size		_ZN34_INTERNAL_b6c4d265_4_k_cu_cb4544c34cuda3std6ranges3__45__cpo5ssizeE,(_ZN34_INTERNAL_b6c4d265_4_k_cu_cb4544c36thrust24THRUST_300001_SM_1000_NS12placeholders2_3E - _ZN34_INTERNAL_b6c4d265_4_k_cu_cb4544c34cuda3std6ranges3__45__cpo5ssizeE)
_ZN34_INTERNAL_b6c4d265_4_k_cu_cb4544c34cuda3std6ranges3__45__cpo5ssizeE:
	.zero		1
	.type		_ZN34_INTERNAL_b6c4d265_4_k_cu_cb4544c36thrust24THRUST_300001_SM_1000_NS12placeholders2_3E,@object
	.size		_ZN34_INTERNAL_b6c4d265_4_k_cu_cb4544c36thrust24THRUST_300001_SM_1000_NS12placeholders2_3E,(_ZN34_INTERNAL_b6c4d265_4_k_cu_cb4544c34cuda3std3__45__cpo4cendE - _ZN34_INTERNAL_b6c4d265_4_k_cu_cb4544c36thrust24THRUST_300001_SM_1000_NS12placeholders2_3E)
_ZN34_INTERNAL_b6c4d265_4_k_cu_cb4544c36thrust24THRUST_300001_SM_1000_NS12placeholders2_3E:
	.zero		1
	.type		_ZN34_INTERNAL_b6c4d265_4_k_cu_cb4544c34cuda3std3__45__cpo4cendE,@object
	.size		_ZN34_INTERNAL_b6c4d265_4_k_cu_cb4544c34cuda3std3__45__cpo4cendE,(_ZN34_INTERNAL_b6c4d265_4_k_cu_cb4544c34cuda3std6ranges3__45__cpo4cendE - _ZN34_INTERNAL_b6c4d265_4_k_cu_cb4544c34cuda3std3__45__cpo4cendE)
_ZN34_INTERNAL_b6c4d265_4_k_cu_cb4544c34cuda3std3__45__cpo4cendE:
	.zero		1
	.type		_ZN34_INTERNAL_b6c4d265_4_k_cu_cb4544c34cuda3std6ranges3__45__cpo4cendE,@object
	.size		_ZN34_INTERNAL_b6c4d265_4_k_cu_cb4544c34cuda3std6ranges3__45__cpo4cendE,(_ZN34_INTERNAL_b6c4d265_4_k_cu_cb4544c36thrust24THRUST_300001_SM_1000_NS12placeholders2_7E - _ZN34_INTERNAL_b6c4d265_4_k_cu_cb4544c34cuda3std6ranges3__45__cpo4cendE)
_ZN34_INTERNAL_b6c4d265_4_k_cu_cb4544c34cuda3std6ranges3__45__cpo4cendE:
	.zero		1
	.type		_ZN34_INTERNAL_b6c4d265_4_k_cu_cb4544c36thrust24THRUST_300001_SM_1000_NS12placeholders2_7E,@object
	.size		_ZN34_INTERNAL_b6c4d265_4_k_cu_cb4544c36thrust24THRUST_300001_SM_1000_NS12placeholders2_7E,(_ZN34_INTERNAL_b6c4d265_4_k_cu_cb4544c34cuda3std3__45__cpo5crendE - _ZN34_INTERNAL_b6c4d265_4_k_cu_cb4544c36thrust24THRUST_300001_SM_1000_NS12placeholders2_7E)
_ZN34_INTERNAL_b6c4d265_4_k_cu_cb4544c36thrust24THRUST_300001_SM_1000_NS12placeholders2_7E:
	.zero		1
	.type		_ZN34_INTERNAL_b6c4d265_4_k_cu_cb4544c34cuda3std3__45__cpo5crendE,@object
	.size		_ZN34_INTERNAL_b6c4d265_4_k_cu_cb4544c34cuda3std3__45__cpo5crendE,(_ZN34_INTERNAL_b6c4d265_4_k_cu_cb4544c34cuda3std6ranges3__45__cpo4prevE - _ZN34_INTERNAL_b6c4d265_4_k_cu_cb4544c34cuda3std3__45__cpo5crendE)
_ZN34_INTERNAL_b6c4d265_4_k_cu_cb4544c34cuda3std3__45__cpo5crendE:
	.zero		1
	.type		_ZN34_INTERNAL_b6c4d265_4_k_cu_cb4544c34cuda3std6ranges3__45__cpo4prevE,@object
	.size		_ZN34_INTERNAL_b6c4d265_4_k_cu_cb4544c34cuda3std6ranges3__45__cpo4prevE,(_ZN34_INTERNAL_b6c4d265_4_k_cu_cb4544c34cuda3std6ranges3__45__cpo9iter_moveE - _ZN34_INTERNAL_b6c4d265_4_k_cu_cb4544c34cuda3std6ranges3__45__cpo4prevE)
_ZN34_INTERNAL_b6c4d265_4_k_cu_cb4544c34cuda3std6ranges3__45__cpo4prevE:
	.zero		1
	.type		_ZN34_INTERNAL_b6c4d265_4_k_cu_cb4544c34cuda3std6ranges3__45__cpo9iter_moveE,@object
	.size		_ZN34_INTERNAL_b6c4d265_4_k_cu_cb4544c34cuda3std6ranges3__45__cpo9iter_moveE,(_ZN34_INTERNAL_b6c4d265_4_k_cu_cb4544c36thrust24THRUST_300001_SM_1000_NS6system6detail10sequential3seqE - _ZN34_INTERNAL_b6c4d265_4_k_cu_cb4544c34cuda3std6ranges3__45__cpo9iter_moveE)
_ZN34_INTERNAL_b6c4d265_4_k_cu_cb4544c34cuda3std6ranges3__45__cpo9iter_moveE:
	.zero		1
	.type		_ZN34_INTERNAL_b6c4d265_4_k_cu_cb4544c36thrust24THRUST_300001_SM_1000_NS6system6detail10sequential3seqE,@object
	.size		_ZN34_INTERNAL_b6c4d265_4_k_cu_cb4544c36thrust24THRUST_300001_SM_1000_NS6system6detail10sequential3seqE,(_ZN34_INTERNAL_b6c4d265_4_k_cu_cb4544c36thrust24THRUST_300001_SM_1000_NS12placeholders2_9E - _ZN34_INTERNAL_b6c4d265_4_k_cu_cb4544c36thrust24THRUST_300001_SM_1000_NS6system6detail10sequential3seqE)
_ZN34_INTERNAL_b6c4d265_4_k_cu_cb4544c36thrust24THRUST_300001_SM_1000_NS6system6detail10sequential3seqE:
	.zero		1
	.type		_ZN34_INTERNAL_b6c4d265_4_k_cu_cb4544c36thrust24THRUST_300001_SM_1000_NS12placeholders2_9E,@object
	.size		_ZN34_INTERNAL_b6c4d265_4_k_cu_cb4544c36thrust24THRUST_300001_SM_1000_NS12placeholders2_9E,(_ZN34_INTERNAL_b6c4d265_4_k_cu_cb4544c34cuda3std3__419piecewise_constructE - _ZN34_INTERNAL_b6c4d265_4_k_cu_cb4544c36thrust24THRUST_300001_SM_1000_NS12placeholders2_9E)
_ZN34_INTERNAL_b6c4d265_4_k_cu_cb4544c36thrust24THRUST_300001_SM_1000_NS12placeholders2_9E:
	.zero		1
	.type		_ZN34_INTERNAL_b6c4d265_4_k_cu_cb4544c34cuda3std3__419piecewise_constructE,@object
	.size		_ZN34_INTERNAL_b6c4d265_4_k_cu_cb4544c34cuda3std3__419piecewise_constructE,(_ZN34_INTERNAL_b6c4d265_4_k_cu_cb4544c34cuda3std6ranges3__45__cpo5cdataE - _ZN34_INTERNAL_b6c4d265_4_k_cu_cb4544c34cuda3std3__419piecewise_constructE)
_ZN34_INTERNAL_b6c4d265_4_k_cu_cb4544c34cuda3std3__419piecewise_constructE:
	.zero		1
	.type		_ZN34_INTERNAL_b6c4d265_4_k_cu_cb4544c34cuda3std6ranges3__45__cpo5cdataE,@object
	.size		_ZN34_INTERNAL_b6c4d265_4_k_cu_cb4544c34cuda3std6ranges3__45__cpo5cdataE,(_ZN34_INTERNAL_b6c4d265_4_k_cu_cb4544c36thrust24THRUST_300001_SM_1000_NS12placeholders2_1E - _ZN34_INTERNAL_b6c4d265_4_k_cu_cb4544c34cuda3std6ranges3__45__cpo5cdataE)
_ZN34_INTERNAL_b6c4d265_4_k_cu_cb4544c34cuda3std6ranges3__45__cpo5cdataE:
	.zero		1
	.type		_ZN34_INTERNAL_b6c4d265_4_k_cu_cb4544c36thrust24THRUST_300001_SM_1000_NS12placeholders2_1E,@object
	.size		_ZN34_INTERNAL_b6c4d265_4_k_cu_cb4544c36thrust24THRUST_300001_SM_1000_NS12placeholders2_1E,(_ZN34_INTERNAL_b6c4d265_4_k_cu_cb4544c34cuda3std3__45__cpo3endE - _ZN34_INTERNAL_b6c4d265_4_k_cu_cb4544c36thrust24THRUST_300001_SM_1000_NS12placeholders2_1E)
_ZN34_INTERNAL_b6c4d265_4_k_cu_cb4544c36thrust24THRUST_300001_SM_1000_NS12placeholders2_1E:
	.zero		1
	.type		_ZN34_INTERNAL_b6c4d265_4_k_cu_cb4544c34cuda3std3__45__cpo3endE,@object
	.size		_ZN34_INTERNAL_b6c4d265_4_k_cu_cb4544c34cuda3std3__45__cpo3endE,(_ZN34_INTERNAL_b6c4d265_4_k_cu_cb4544c34cuda3std6ranges3__45__cpo3endE - _ZN34_INTERNAL_b6c4d265_4_k_cu_cb4544c34cuda3std3__45__cpo3endE)
_ZN34_INTERNAL_b6c4d265_4_k_cu_cb4544c34cuda3std3__45__cpo3endE:
	.zero		1
	.type		_ZN34_INTERNAL_b6c4d265_4_k_cu_cb4544c34cuda3std6ranges3__45__cpo3endE,@object
	.size		_ZN34_INTERNAL_b6c4d265_4_k_cu_cb4544c34cuda3std6ranges3__45__cpo3endE,(_ZN34_INTERNAL_b6c4d265_4_k_cu_cb4544c36thrust24THRUST_300001_SM_1000_NS12placeholders2_5E - _ZN34_INTERNAL_b6c4d265_4_k_cu_cb4544c34cuda3std6ranges3__45__cpo3endE)
_ZN34_INTERNAL_b6c4d265_4_k_cu_cb4544c34cuda3std6ranges3__45__cpo3endE:
	.zero		1
	.type		_ZN34_INTERNAL_b6c4d265_4_k_cu_cb4544c36thrust24THRUST_300001_SM_1000_NS12placeholders2_5E,@object
	.size		_ZN34_INTERNAL_b6c4d265_4_k_cu_cb4544c36thrust24THRUST_300001_SM_1000_NS12placeholders2_5E,(_ZN34_INTERNAL_b6c4d265_4_k_cu_cb4544c34cuda3std3__45__cpo4rendE - _ZN34_INTERNAL_b6c4d265_4_k_cu_cb4544c36thrust24THRUST_300001_SM_1000_NS12placeholders2_5E)
_ZN34_INTERNAL_b6c4d265_4_k_cu_cb4544c36thrust24THRUST_300001_SM_1000_NS12placeholders2_5E:
	.zero		1
	.type		_ZN34_INTERNAL_b6c4d265_4_k_cu_cb4544c34cuda3std3__45__cpo4rendE,@object
	.size		_ZN34_INTERNAL_b6c4d265_4_k_cu_cb4544c34cuda3std3__45__cpo4rendE,(_ZN34_INTERNAL_b6c4d265_4_k_cu_cb4544c34cuda3std6ranges3__45__cpo9iter_swapE - _ZN34_INTERNAL_b6c4d265_4_k_cu_cb4544c34cuda3std3__45__cpo4rendE)
_ZN34_INTERNAL_b6c4d265_4_k_cu_cb4544c34cuda3std3__45__cpo4rendE:
	.zero		1
	.type		_ZN34_INTERNAL_b6c4d265_4_k_cu_cb4544c34cuda3std6ranges3__45__cpo9iter_swapE,@object
	.size		_ZN34_INTERNAL_b6c4d265_4_k_cu_cb4544c34cuda3std6ranges3__45__cpo9iter_swapE,(_ZN34_INTERNAL_b6c4d265_4_k_cu_cb4544c34cuda3std3__48unexpectE - _ZN34_INTERNAL_b6c4d265_4_k_cu_cb4544c34cuda3std6ranges3__45__cpo9iter_swapE)
_ZN34_INTERNAL_b6c4d265_4_k_cu_cb4544c34cuda3std6ranges3__45__cpo9iter_swapE:
	.zero		1
	.type		_ZN34_INTERNAL_b6c4d265_4_k_cu_cb4544c34cuda3std3__48unexpectE,@object
	.size		_ZN34_INTERNAL_b6c4d265_4_k_cu_cb4544c34cuda3std3__48unexpectE,(_ZN34_INTERNAL_b6c4d265_4_k_cu_cb4544c36thrust24THRUST_300001_SM_1000_NS8cuda_cub3parE - _ZN34_INTERNAL_b6c4d265_4_k_cu_cb4544c34cuda3std3__48unexpectE)
_ZN34_INTERNAL_b6c4d265_4_k_cu_cb4544c34cuda3std3__48unexpectE:
	.zero		1
	.type		_ZN34_INTERNAL_b6c4d265_4_k_cu_cb4544c36thrust24THRUST_300001_SM_1000_NS8cuda_cub3parE,@object
	.size		_ZN34_INTERNAL_b6c4d265_4_k_cu_cb4544c36thrust24THRUST_300001_SM_1000_NS8cuda_cub3parE,(.L_29 - _ZN34_INTERNAL_b6c4d265_4_k_cu_cb4544c36thrust24THRUST_300001_SM_1000_NS8cuda_cub3parE)
_ZN34_INTERNAL_b6c4d265_4_k_cu_cb4544c36thrust24THRUST_300001_SM_1000_NS8cuda_cub3parE:
	.zero		1
.L_29:


//--------------------- .nv.shared._Z14phase3_scatterPiS_S_ii --------------------------
	.section	.nv.shared._Z14phase3_scatterPiS_S_ii,"aw",@nobits
	.sectionflags	@""
	.align	16
.nv.shared._Z14phase3_scatterPiS_S_ii:
	.zero		2112


//--------------------- .nv.shared._Z21phase2_exclusive_scanPiS_i --------------------------
	.section	.nv.shared._Z21phase2_exclusive_scanPiS_i,"aw",@nobits
	.sectionflags	@""
	.align	16
	.zero		1024


//--------------------- .nv.shared._Z16phase1_histogramPiS_ii --------------------------
	.section	.nv.shared._Z16phase1_histogramPiS_ii,"aw",@nobits
	.sectionflags	@""
	.align	16
	.zero		1024


//--------------------- .nv.constant0._ZN3cub18CUB_300001_SM_10006detail11EmptyKernelIvEEvv --------------------------
	.section	.nv.constant0._ZN3cub18CUB_300001_SM_10006detail11EmptyKernelIvEEvv,"a",@progbits
	.sectionflags	@""
	.align	4
.nv.constant0._ZN3cub18CUB_300001_SM_10006detail11EmptyKernelIvEEvv:
	.zero		896


//--------------------- .nv.constant0._Z14phase3_scatterPiS_S_ii --------------------------
	.section	.nv.constant0._Z14phase3_scatterPiS_S_ii,"a",@progbits
	.sectionflags	@""
	.align	4
.nv.constant0._Z14phase3_scatterPiS_S_ii:
	.zero		928


//--------------------- .nv.constant0._Z21phase2_exclusive_scanPiS_i --------------------------
	.section	.nv.constant0._Z21phase2_exclusive_scanPiS_i,"a",@progbits
	.sectionflags	@""
	.align	4
.nv.constant0._Z21phase2_exclusive_scanPiS_i:
	.zero		916


//--------------------- .nv.constant0._Z16phase1_histogramPiS_ii --------------------------
	.section	.nv.constant0._Z16phase1_histogramPiS_ii,"a",@progbits
	.sectionflags	@""
	.align	4
.nv.constant0._Z16phase1_histogramPiS_ii:
	.zero		920


//--------------------- SYMBOLS --------------------------

	.type		.nv.reservedSmem.offset0,@object
	.size		.nv.reservedSmem.offset0,0x4
	.type		.nv.reservedSmem.cap,@object
	.size		.nv.reservedSmem.cap,0x4
